//
// Generated by NVIDIA NVVM Compiler
//
// Compiler Build ID: CL-36424714
// Cuda compilation tools, release 13.0, V13.0.88
// Based on NVVM 20.0.0
//

.version 9.0
.target sm_100
.address_size 64

	// .globl	_Z11UpdateBoidsPfS_
.func  (.param .b64 func_retval0) __internal_accurate_pow
(
	.param .b64 __internal_accurate_pow_param_0
)
;

.visible .entry _Z11UpdateBoidsPfS_(
	.param .u64 .ptr .align 1 _Z11UpdateBoidsPfS__param_0,
	.param .u64 .ptr .align 1 _Z11UpdateBoidsPfS__param_1
)
{
	.reg .pred 	%p<232>;
	.reg .b32 	%r<236>;
	.reg .b32 	%f<166>;
	.reg .b64 	%rd<22>;
	.reg .b64 	%fd<419>;

	mov.u32 	%r34, %ctaid.x;
	mov.u32 	%r35, %ntid.x;
	mov.u32 	%r36, %tid.x;
	mad.lo.s32 	%r232, %r34, %r35, %r36;
	setp.gt.s32 	%p2, %r232, 999;
	@%p2 bra 	$L__BB0_122;
	mov.f64 	%fd136, 0d4000000000000000;
	{
	.reg .b32 %temp; 
	mov.b64 	{%temp, %r2}, %fd136;
	}
	and.b32  	%r3, %r2, 2146435072;
	setp.eq.s32 	%p3, %r3, 1062207488;
	setp.lt.s32 	%p4, %r2, 0;
	selp.b32 	%r4, 0, 2146435072, %p4;
	and.b32  	%r37, %r2, 2147483647;
	setp.ne.s32 	%p5, %r37, 1071644672;
	and.pred  	%p1, %p3, %p5;
	or.b32  	%r5, %r4, -2147483648;
$L__BB0_2:
	ld.param.u64 	%rd18, [_Z11UpdateBoidsPfS__param_1];
	ld.param.u64 	%rd17, [_Z11UpdateBoidsPfS__param_0];
	cvta.to.global.u64 	%rd11, %rd17;
	add.s64 	%rd21, %rd11, 4;
	cvta.to.global.u64 	%rd12, %rd18;
	add.s64 	%rd20, %rd12, 4;
	mul.lo.s32 	%r39, %r232, 3;
	mul.wide.s32 	%rd13, %r39, 4;
	add.s64 	%rd14, %rd12, %rd13;
	ld.global.f32 	%f164, [%rd14];
	ld.global.f32 	%f163, [%rd14+4];
	ld.global.f32 	%f162, [%rd14+8];
	add.s64 	%rd3, %rd11, %rd13;
	ld.global.f32 	%f165, [%rd3];
	ld.global.f32 	%f5, [%rd3+4];
	ld.global.f32 	%f6, [%rd3+8];
	mov.f32 	%f149, 0f00000000;
	mov.b32 	%r233, 0;
	mov.u32 	%r235, %r233;
	mov.f32 	%f148, %f149;
	mov.f32 	%f147, %f149;
	mov.f32 	%f146, %f149;
	mov.f32 	%f145, %f149;
	mov.f32 	%f144, %f149;
	mov.f32 	%f143, %f149;
	mov.f32 	%f142, %f149;
	mov.f32 	%f141, %f149;
$L__BB0_3:
	setp.lt.s32 	%p6, %r2, 0;
	setp.eq.s32 	%p7, %r3, 1062207488;
	ld.global.f32 	%f16, [%rd20+-4];
	ld.global.f32 	%f17, [%rd20];
	ld.global.f32 	%f18, [%rd20+4];
	sub.f32 	%f19, %f164, %f16;
	cvt.f64.f32 	%fd1, %f19;
	{
	.reg .b32 %temp; 
	mov.b64 	{%temp, %r9}, %fd1;
	}
	abs.f64 	%fd2, %fd1;
	{ // callseq 0, 0
	.param .b64 param0;
	st.param.f64 	[param0], %fd2;
	.param .b64 retval0;
	call.uni (retval0), 
	__internal_accurate_pow, 
	(
	param0
	);
	ld.param.f64 	%fd137, [retval0];
	} // callseq 0
	setp.lt.s32 	%p9, %r9, 0;
	neg.f64 	%fd139, %fd137;
	selp.f64 	%fd140, %fd139, %fd137, %p7;
	selp.f64 	%fd141, %fd140, %fd137, %p9;
	setp.eq.f32 	%p10, %f19, 0f00000000;
	selp.b32 	%r40, %r9, 0, %p7;
	or.b32  	%r41, %r40, 2146435072;
	selp.b32 	%r42, %r41, %r40, %p6;
	mov.b32 	%r43, 0;
	mov.b64 	%fd142, {%r43, %r42};
	selp.f64 	%fd398, %fd142, %fd141, %p10;
	add.f64 	%fd143, %fd1, 0d4000000000000000;
	{
	.reg .b32 %temp; 
	mov.b64 	{%temp, %r44}, %fd143;
	}
	and.b32  	%r45, %r44, 2146435072;
	setp.ne.s32 	%p11, %r45, 2146435072;
	@%p11 bra 	$L__BB0_8;
	setp.num.f32 	%p12, %f19, %f19;
	@%p12 bra 	$L__BB0_6;
	mov.f64 	%fd144, 0d4000000000000000;
	add.rn.f64 	%fd398, %fd1, %fd144;
	bra.uni 	$L__BB0_8;
$L__BB0_6:
	setp.neu.f64 	%p13, %fd2, 0d7FF0000000000000;
	@%p13 bra 	$L__BB0_8;
	selp.b32 	%r46, %r5, %r4, %p1;
	selp.b32 	%r47, %r46, %r4, %p9;
	mov.b32 	%r48, 0;
	mov.b64 	%fd398, {%r48, %r47};
$L__BB0_8:
	sub.f32 	%f20, %f163, %f17;
	cvt.f64.f32 	%fd7, %f20;
	{
	.reg .b32 %temp; 
	mov.b64 	{%temp, %r10}, %fd7;
	}
	abs.f64 	%fd8, %fd7;
	{ // callseq 1, 0
	.param .b64 param0;
	st.param.f64 	[param0], %fd8;
	.param .b64 retval0;
	call.uni (retval0), 
	__internal_accurate_pow, 
	(
	param0
	);
	ld.param.f64 	%fd145, [retval0];
	} // callseq 1
	setp.lt.s32 	%p18, %r10, 0;
	neg.f64 	%fd147, %fd145;
	selp.f64 	%fd148, %fd147, %fd145, %p7;
	selp.f64 	%fd149, %fd148, %fd145, %p18;
	setp.eq.f32 	%p19, %f20, 0f00000000;
	selp.b32 	%r49, %r10, 0, %p7;
	or.b32  	%r50, %r49, 2146435072;
	selp.b32 	%r51, %r50, %r49, %p6;
	mov.b32 	%r52, 0;
	mov.b64 	%fd150, {%r52, %r51};
	selp.f64 	%fd399, %fd150, %fd149, %p19;
	add.f64 	%fd151, %fd7, 0d4000000000000000;
	{
	.reg .b32 %temp; 
	mov.b64 	{%temp, %r53}, %fd151;
	}
	and.b32  	%r54, %r53, 2146435072;
	setp.ne.s32 	%p20, %r54, 2146435072;
	@%p20 bra 	$L__BB0_13;
	setp.num.f32 	%p21, %f20, %f20;
	@%p21 bra 	$L__BB0_11;
	mov.f64 	%fd152, 0d4000000000000000;
	add.rn.f64 	%fd399, %fd7, %fd152;
	bra.uni 	$L__BB0_13;
$L__BB0_11:
	setp.neu.f64 	%p22, %fd8, 0d7FF0000000000000;
	@%p22 bra 	$L__BB0_13;
	selp.b32 	%r55, %r5, %r4, %p1;
	selp.b32 	%r56, %r55, %r4, %p18;
	mov.b32 	%r57, 0;
	mov.b64 	%fd399, {%r57, %r56};
$L__BB0_13:
	setp.eq.f32 	%p27, %f20, 0f3F800000;
	selp.f64 	%fd153, 0d3FF0000000000000, %fd399, %p27;
	setp.eq.f32 	%p28, %f19, 0f3F800000;
	selp.f64 	%fd154, 0d3FF0000000000000, %fd398, %p28;
	add.f64 	%fd13, %fd154, %fd153;
	sub.f32 	%f21, %f162, %f18;
	cvt.f64.f32 	%fd14, %f21;
	{
	.reg .b32 %temp; 
	mov.b64 	{%temp, %r11}, %fd14;
	}
	abs.f64 	%fd15, %fd14;
	{ // callseq 2, 0
	.param .b64 param0;
	st.param.f64 	[param0], %fd15;
	.param .b64 retval0;
	call.uni (retval0), 
	__internal_accurate_pow, 
	(
	param0
	);
	ld.param.f64 	%fd155, [retval0];
	} // callseq 2
	setp.lt.s32 	%p29, %r11, 0;
	neg.f64 	%fd157, %fd155;
	selp.f64 	%fd158, %fd157, %fd155, %p7;
	selp.f64 	%fd159, %fd158, %fd155, %p29;
	setp.eq.f32 	%p30, %f21, 0f00000000;
	selp.b32 	%r58, %r11, 0, %p7;
	or.b32  	%r59, %r58, 2146435072;
	selp.b32 	%r60, %r59, %r58, %p6;
	mov.b32 	%r61, 0;
	mov.b64 	%fd160, {%r61, %r60};
	selp.f64 	%fd400, %fd160, %fd159, %p30;
	add.f64 	%fd161, %fd14, 0d4000000000000000;
	{
	.reg .b32 %temp; 
	mov.b64 	{%temp, %r62}, %fd161;
	}
	and.b32  	%r63, %r62, 2146435072;
	setp.ne.s32 	%p31, %r63, 2146435072;
	@%p31 bra 	$L__BB0_18;
	setp.num.f32 	%p32, %f21, %f21;
	@%p32 bra 	$L__BB0_16;
	mov.f64 	%fd162, 0d4000000000000000;
	add.rn.f64 	%fd400, %fd14, %fd162;
	bra.uni 	$L__BB0_18;
$L__BB0_16:
	setp.neu.f64 	%p33, %fd15, 0d7FF0000000000000;
	@%p33 bra 	$L__BB0_18;
	selp.b32 	%r64, %r5, %r4, %p1;
	selp.b32 	%r65, %r64, %r4, %p29;
	mov.b32 	%r66, 0;
	mov.b64 	%fd400, {%r66, %r65};
$L__BB0_18:
	setp.eq.f32 	%p35, %f21, 0f3F800000;
	selp.f64 	%fd163, 0d3FF0000000000000, %fd400, %p35;
	add.f64 	%fd164, %fd13, %fd163;
	cvt.rn.f32.f64 	%f22, %fd164;
	setp.geu.f32 	%p36, %f22, 0f461C4000;
	setp.eq.f32 	%p37, %f22, 0f00000000;
	or.pred  	%p38, %p36, %p37;
	@%p38 bra 	$L__BB0_20;
	ld.global.f32 	%f102, [%rd21+-4];
	ld.global.f32 	%f103, [%rd21];
	ld.global.f32 	%f104, [%rd21+4];
	add.s32 	%r235, %r235, 1;
	add.f32 	%f146, %f146, %f102;
	add.f32 	%f145, %f145, %f103;
	add.f32 	%f144, %f144, %f104;
	sqrt.rn.f32 	%f105, %f22;
	div.rn.f32 	%f106, %f19, %f105;
	add.f32 	%f141, %f141, %f106;
	div.rn.f32 	%f107, %f20, %f105;
	add.f32 	%f142, %f142, %f107;
	div.rn.f32 	%f108, %f21, %f105;
	add.f32 	%f143, %f143, %f108;
	add.f32 	%f147, %f147, %f16;
	add.f32 	%f148, %f148, %f17;
	add.f32 	%f149, %f149, %f18;
$L__BB0_20:
	add.s32 	%r233, %r233, 1;
	add.s64 	%rd21, %rd21, 12;
	add.s64 	%rd20, %rd20, 12;
	setp.ne.s32 	%p39, %r233, 1000;
	@%p39 bra 	$L__BB0_3;
	ld.param.u64 	%rd19, [_Z11UpdateBoidsPfS__param_1];
	cvta.to.global.u64 	%rd15, %rd19;
	mul.lo.s32 	%r67, %r232, 3;
	mul.wide.s32 	%rd16, %r67, 4;
	add.s64 	%rd8, %rd15, %rd16;
	setp.lt.s32 	%p40, %r235, 1;
	@%p40 bra 	$L__BB0_121;
	setp.lt.s32 	%p41, %r2, 0;
	setp.eq.s32 	%p42, %r3, 1062207488;
	cvt.rn.f32.u32 	%f109, %r235;
	div.rn.f32 	%f41, %f147, %f109;
	div.rn.f32 	%f42, %f148, %f109;
	div.rn.f32 	%f43, %f149, %f109;
	div.rn.f32 	%f150, %f141, %f109;
	div.rn.f32 	%f151, %f142, %f109;
	div.rn.f32 	%f152, %f143, %f109;
	div.rn.f32 	%f47, %f146, %f109;
	div.rn.f32 	%f48, %f145, %f109;
	div.rn.f32 	%f49, %f144, %f109;
	cvt.f64.f32 	%fd20, %f47;
	{
	.reg .b32 %temp; 
	mov.b64 	{%temp, %r15}, %fd20;
	}
	abs.f64 	%fd21, %fd20;
	{ // callseq 3, 0
	.param .b64 param0;
	st.param.f64 	[param0], %fd21;
	.param .b64 retval0;
	call.uni (retval0), 
	__internal_accurate_pow, 
	(
	param0
	);
	ld.param.f64 	%fd165, [retval0];
	} // callseq 3
	setp.lt.s32 	%p44, %r15, 0;
	neg.f64 	%fd167, %fd165;
	selp.f64 	%fd168, %fd167, %fd165, %p42;
	selp.f64 	%fd169, %fd168, %fd165, %p44;
	setp.eq.f32 	%p45, %f47, 0f00000000;
	selp.b32 	%r68, %r15, 0, %p42;
	or.b32  	%r69, %r68, 2146435072;
	selp.b32 	%r70, %r69, %r68, %p41;
	mov.b32 	%r71, 0;
	mov.b64 	%fd170, {%r71, %r70};
	selp.f64 	%fd401, %fd170, %fd169, %p45;
	add.f64 	%fd171, %fd20, 0d4000000000000000;
	{
	.reg .b32 %temp; 
	mov.b64 	{%temp, %r72}, %fd171;
	}
	and.b32  	%r73, %r72, 2146435072;
	setp.ne.s32 	%p46, %r73, 2146435072;
	@%p46 bra 	$L__BB0_27;
	setp.num.f32 	%p47, %f47, %f47;
	@%p47 bra 	$L__BB0_25;
	mov.f64 	%fd172, 0d4000000000000000;
	add.rn.f64 	%fd401, %fd20, %fd172;
	bra.uni 	$L__BB0_27;
$L__BB0_25:
	setp.neu.f64 	%p48, %fd21, 0d7FF0000000000000;
	@%p48 bra 	$L__BB0_27;
	setp.lt.s32 	%p49, %r15, 0;
	selp.b32 	%r74, %r5, %r4, %p1;
	selp.b32 	%r75, %r74, %r4, %p49;
	mov.b32 	%r76, 0;
	mov.b64 	%fd401, {%r76, %r75};
$L__BB0_27:
	setp.lt.s32 	%p50, %r2, 0;
	setp.eq.s32 	%p51, %r3, 1062207488;
	setp.eq.f32 	%p53, %f47, 0f3F800000;
	selp.f64 	%fd26, 0d3FF0000000000000, %fd401, %p53;
	cvt.f64.f32 	%fd27, %f48;
	{
	.reg .b32 %temp; 
	mov.b64 	{%temp, %r16}, %fd27;
	}
	abs.f64 	%fd28, %fd27;
	{ // callseq 4, 0
	.param .b64 param0;
	st.param.f64 	[param0], %fd28;
	.param .b64 retval0;
	call.uni (retval0), 
	__internal_accurate_pow, 
	(
	param0
	);
	ld.param.f64 	%fd173, [retval0];
	} // callseq 4
	setp.lt.s32 	%p54, %r16, 0;
	neg.f64 	%fd175, %fd173;
	selp.f64 	%fd176, %fd175, %fd173, %p51;
	selp.f64 	%fd177, %fd176, %fd173, %p54;
	setp.eq.f32 	%p55, %f48, 0f00000000;
	selp.b32 	%r77, %r16, 0, %p51;
	or.b32  	%r78, %r77, 2146435072;
	selp.b32 	%r79, %r78, %r77, %p50;
	mov.b32 	%r80, 0;
	mov.b64 	%fd178, {%r80, %r79};
	selp.f64 	%fd402, %fd178, %fd177, %p55;
	add.f64 	%fd179, %fd27, 0d4000000000000000;
	{
	.reg .b32 %temp; 
	mov.b64 	{%temp, %r81}, %fd179;
	}
	and.b32  	%r82, %r81, 2146435072;
	setp.ne.s32 	%p56, %r82, 2146435072;
	@%p56 bra 	$L__BB0_32;
	setp.num.f32 	%p57, %f48, %f48;
	@%p57 bra 	$L__BB0_30;
	mov.f64 	%fd180, 0d4000000000000000;
	add.rn.f64 	%fd402, %fd27, %fd180;
	bra.uni 	$L__BB0_32;
$L__BB0_30:
	setp.neu.f64 	%p58, %fd28, 0d7FF0000000000000;
	@%p58 bra 	$L__BB0_32;
	selp.b32 	%r83, %r5, %r4, %p1;
	selp.b32 	%r84, %r83, %r4, %p54;
	mov.b32 	%r85, 0;
	mov.b64 	%fd402, {%r85, %r84};
$L__BB0_32:
	setp.eq.f32 	%p63, %f48, 0f3F800000;
	selp.f64 	%fd181, 0d3FF0000000000000, %fd402, %p63;
	add.f64 	%fd33, %fd26, %fd181;
	cvt.f64.f32 	%fd34, %f49;
	{
	.reg .b32 %temp; 
	mov.b64 	{%temp, %r17}, %fd34;
	}
	abs.f64 	%fd35, %fd34;
	{ // callseq 5, 0
	.param .b64 param0;
	st.param.f64 	[param0], %fd35;
	.param .b64 retval0;
	call.uni (retval0), 
	__internal_accurate_pow, 
	(
	param0
	);
	ld.param.f64 	%fd182, [retval0];
	} // callseq 5
	setp.lt.s32 	%p64, %r17, 0;
	neg.f64 	%fd184, %fd182;
	selp.f64 	%fd185, %fd184, %fd182, %p51;
	selp.f64 	%fd186, %fd185, %fd182, %p64;
	setp.eq.f32 	%p65, %f49, 0f00000000;
	selp.b32 	%r86, %r17, 0, %p51;
	or.b32  	%r87, %r86, 2146435072;
	selp.b32 	%r88, %r87, %r86, %p50;
	mov.b32 	%r89, 0;
	mov.b64 	%fd187, {%r89, %r88};
	selp.f64 	%fd403, %fd187, %fd186, %p65;
	add.f64 	%fd188, %fd34, 0d4000000000000000;
	{
	.reg .b32 %temp; 
	mov.b64 	{%temp, %r90}, %fd188;
	}
	and.b32  	%r91, %r90, 2146435072;
	setp.ne.s32 	%p66, %r91, 2146435072;
	@%p66 bra 	$L__BB0_37;
	setp.num.f32 	%p67, %f49, %f49;
	@%p67 bra 	$L__BB0_35;
	mov.f64 	%fd189, 0d4000000000000000;
	add.rn.f64 	%fd403, %fd34, %fd189;
	bra.uni 	$L__BB0_37;
$L__BB0_35:
	setp.neu.f64 	%p68, %fd35, 0d7FF0000000000000;
	@%p68 bra 	$L__BB0_37;
	selp.b32 	%r92, %r5, %r4, %p1;
	selp.b32 	%r93, %r92, %r4, %p64;
	mov.b32 	%r94, 0;
	mov.b64 	%fd403, {%r94, %r93};
$L__BB0_37:
	setp.eq.f32 	%p73, %f49, 0f3F800000;
	selp.f64 	%fd190, 0d3FF0000000000000, %fd403, %p73;
	add.f64 	%fd191, %fd33, %fd190;
	sqrt.rn.f64 	%fd192, %fd191;
	cvt.rn.f32.f64 	%f110, %fd192;
	mul.f64 	%fd193, %fd20, 0d4008000000000000;
	cvt.f64.f32 	%fd194, %f110;
	div.rn.f64 	%fd195, %fd193, %fd194;
	cvt.rn.f32.f64 	%f111, %fd195;
	mul.f64 	%fd196, %fd27, 0d4008000000000000;
	div.rn.f64 	%fd197, %fd196, %fd194;
	cvt.rn.f32.f64 	%f112, %fd197;
	mul.f64 	%fd198, %fd34, 0d4008000000000000;
	div.rn.f64 	%fd199, %fd198, %fd194;
	cvt.rn.f32.f64 	%f113, %fd199;
	sub.f32 	%f50, %f111, %f165;
	sub.f32 	%f51, %f112, %f5;
	sub.f32 	%f52, %f113, %f6;
	cvt.f64.f32 	%fd40, %f50;
	{
	.reg .b32 %temp; 
	mov.b64 	{%temp, %r18}, %fd40;
	}
	abs.f64 	%fd41, %fd40;
	{ // callseq 6, 0
	.param .b64 param0;
	st.param.f64 	[param0], %fd41;
	.param .b64 retval0;
	call.uni (retval0), 
	__internal_accurate_pow, 
	(
	param0
	);
	ld.param.f64 	%fd200, [retval0];
	} // callseq 6
	setp.lt.s32 	%p74, %r18, 0;
	neg.f64 	%fd202, %fd200;
	selp.f64 	%fd203, %fd202, %fd200, %p51;
	selp.f64 	%fd204, %fd203, %fd200, %p74;
	setp.eq.f32 	%p75, %f50, 0f00000000;
	selp.b32 	%r95, %r18, 0, %p51;
	or.b32  	%r96, %r95, 2146435072;
	selp.b32 	%r97, %r96, %r95, %p50;
	mov.b32 	%r98, 0;
	mov.b64 	%fd205, {%r98, %r97};
	selp.f64 	%fd404, %fd205, %fd204, %p75;
	add.f64 	%fd206, %fd40, 0d4000000000000000;
	{
	.reg .b32 %temp; 
	mov.b64 	{%temp, %r99}, %fd206;
	}
	and.b32  	%r100, %r99, 2146435072;
	setp.ne.s32 	%p76, %r100, 2146435072;
	@%p76 bra 	$L__BB0_42;
	setp.num.f32 	%p77, %f50, %f50;
	@%p77 bra 	$L__BB0_40;
	mov.f64 	%fd207, 0d4000000000000000;
	add.rn.f64 	%fd404, %fd40, %fd207;
	bra.uni 	$L__BB0_42;
$L__BB0_40:
	setp.neu.f64 	%p78, %fd41, 0d7FF0000000000000;
	@%p78 bra 	$L__BB0_42;
	setp.lt.s32 	%p79, %r18, 0;
	selp.b32 	%r101, %r5, %r4, %p1;
	selp.b32 	%r102, %r101, %r4, %p79;
	mov.b32 	%r103, 0;
	mov.b64 	%fd404, {%r103, %r102};
$L__BB0_42:
	setp.lt.s32 	%p80, %r2, 0;
	setp.eq.s32 	%p81, %r3, 1062207488;
	setp.eq.f32 	%p83, %f50, 0f3F800000;
	selp.f64 	%fd46, 0d3FF0000000000000, %fd404, %p83;
	cvt.f64.f32 	%fd47, %f51;
	{
	.reg .b32 %temp; 
	mov.b64 	{%temp, %r19}, %fd47;
	}
	abs.f64 	%fd48, %fd47;
	{ // callseq 7, 0
	.param .b64 param0;
	st.param.f64 	[param0], %fd48;
	.param .b64 retval0;
	call.uni (retval0), 
	__internal_accurate_pow, 
	(
	param0
	);
	ld.param.f64 	%fd208, [retval0];
	} // callseq 7
	setp.lt.s32 	%p84, %r19, 0;
	neg.f64 	%fd210, %fd208;
	selp.f64 	%fd211, %fd210, %fd208, %p81;
	selp.f64 	%fd212, %fd211, %fd208, %p84;
	setp.eq.f32 	%p85, %f51, 0f00000000;
	selp.b32 	%r104, %r19, 0, %p81;
	or.b32  	%r105, %r104, 2146435072;
	selp.b32 	%r106, %r105, %r104, %p80;
	mov.b32 	%r107, 0;
	mov.b64 	%fd213, {%r107, %r106};
	selp.f64 	%fd405, %fd213, %fd212, %p85;
	add.f64 	%fd214, %fd47, 0d4000000000000000;
	{
	.reg .b32 %temp; 
	mov.b64 	{%temp, %r108}, %fd214;
	}
	and.b32  	%r109, %r108, 2146435072;
	setp.ne.s32 	%p86, %r109, 2146435072;
	@%p86 bra 	$L__BB0_47;
	setp.num.f32 	%p87, %f51, %f51;
	@%p87 bra 	$L__BB0_45;
	mov.f64 	%fd215, 0d4000000000000000;
	add.rn.f64 	%fd405, %fd47, %fd215;
	bra.uni 	$L__BB0_47;
$L__BB0_45:
	setp.neu.f64 	%p88, %fd48, 0d7FF0000000000000;
	@%p88 bra 	$L__BB0_47;
	selp.b32 	%r110, %r5, %r4, %p1;
	selp.b32 	%r111, %r110, %r4, %p84;
	mov.b32 	%r112, 0;
	mov.b64 	%fd405, {%r112, %r111};
$L__BB0_47:
	setp.eq.f32 	%p93, %f51, 0f3F800000;
	selp.f64 	%fd216, 0d3FF0000000000000, %fd405, %p93;
	add.f64 	%fd53, %fd46, %fd216;
	cvt.f64.f32 	%fd54, %f52;
	{
	.reg .b32 %temp; 
	mov.b64 	{%temp, %r20}, %fd54;
	}
	abs.f64 	%fd55, %fd54;
	{ // callseq 8, 0
	.param .b64 param0;
	st.param.f64 	[param0], %fd55;
	.param .b64 retval0;
	call.uni (retval0), 
	__internal_accurate_pow, 
	(
	param0
	);
	ld.param.f64 	%fd217, [retval0];
	} // callseq 8
	setp.lt.s32 	%p94, %r20, 0;
	neg.f64 	%fd219, %fd217;
	selp.f64 	%fd220, %fd219, %fd217, %p81;
	selp.f64 	%fd221, %fd220, %fd217, %p94;
	setp.eq.f32 	%p95, %f52, 0f00000000;
	selp.b32 	%r113, %r20, 0, %p81;
	or.b32  	%r114, %r113, 2146435072;
	selp.b32 	%r115, %r114, %r113, %p80;
	mov.b32 	%r116, 0;
	mov.b64 	%fd222, {%r116, %r115};
	selp.f64 	%fd406, %fd222, %fd221, %p95;
	add.f64 	%fd223, %fd54, 0d4000000000000000;
	{
	.reg .b32 %temp; 
	mov.b64 	{%temp, %r117}, %fd223;
	}
	and.b32  	%r118, %r117, 2146435072;
	setp.ne.s32 	%p96, %r118, 2146435072;
	@%p96 bra 	$L__BB0_52;
	setp.num.f32 	%p97, %f52, %f52;
	@%p97 bra 	$L__BB0_50;
	mov.f64 	%fd224, 0d4000000000000000;
	add.rn.f64 	%fd406, %fd54, %fd224;
	bra.uni 	$L__BB0_52;
$L__BB0_50:
	setp.neu.f64 	%p98, %fd55, 0d7FF0000000000000;
	@%p98 bra 	$L__BB0_52;
	selp.b32 	%r119, %r5, %r4, %p1;
	selp.b32 	%r120, %r119, %r4, %p94;
	mov.b32 	%r121, 0;
	mov.b64 	%fd406, {%r121, %r120};
$L__BB0_52:
	setp.eq.f32 	%p103, %f52, 0f3F800000;
	selp.f64 	%fd225, 0d3FF0000000000000, %fd406, %p103;
	add.f64 	%fd226, %fd53, %fd225;
	sqrt.rn.f64 	%fd227, %fd226;
	cvt.rn.f32.f64 	%f114, %fd227;
	mul.f64 	%fd228, %fd40, 0d3FE3333333333333;
	cvt.f64.f32 	%fd229, %f114;
	div.rn.f64 	%fd230, %fd228, %fd229;
	cvt.rn.f32.f64 	%f53, %fd230;
	mul.f64 	%fd231, %fd47, 0d3FE3333333333333;
	div.rn.f64 	%fd232, %fd231, %fd229;
	cvt.rn.f32.f64 	%f54, %fd232;
	mul.f64 	%fd233, %fd54, 0d3FE3333333333333;
	div.rn.f64 	%fd234, %fd233, %fd229;
	cvt.rn.f32.f64 	%f55, %fd234;
	cvt.f64.f32 	%fd60, %f150;
	{
	.reg .b32 %temp; 
	mov.b64 	{%temp, %r21}, %fd60;
	}
	abs.f64 	%fd61, %fd60;
	{ // callseq 9, 0
	.param .b64 param0;
	st.param.f64 	[param0], %fd61;
	.param .b64 retval0;
	call.uni (retval0), 
	__internal_accurate_pow, 
	(
	param0
	);
	ld.param.f64 	%fd235, [retval0];
	} // callseq 9
	setp.lt.s32 	%p104, %r21, 0;
	neg.f64 	%fd237, %fd235;
	selp.f64 	%fd238, %fd237, %fd235, %p81;
	selp.f64 	%fd239, %fd238, %fd235, %p104;
	setp.eq.f32 	%p105, %f150, 0f00000000;
	selp.b32 	%r122, %r21, 0, %p81;
	or.b32  	%r123, %r122, 2146435072;
	selp.b32 	%r124, %r123, %r122, %p80;
	mov.b32 	%r125, 0;
	mov.b64 	%fd240, {%r125, %r124};
	selp.f64 	%fd407, %fd240, %fd239, %p105;
	add.f64 	%fd241, %fd60, 0d4000000000000000;
	{
	.reg .b32 %temp; 
	mov.b64 	{%temp, %r126}, %fd241;
	}
	and.b32  	%r127, %r126, 2146435072;
	setp.ne.s32 	%p106, %r127, 2146435072;
	@%p106 bra 	$L__BB0_57;
	setp.num.f32 	%p107, %f150, %f150;
	@%p107 bra 	$L__BB0_55;
	mov.f64 	%fd242, 0d4000000000000000;
	add.rn.f64 	%fd407, %fd60, %fd242;
	bra.uni 	$L__BB0_57;
$L__BB0_55:
	setp.neu.f64 	%p108, %fd61, 0d7FF0000000000000;
	@%p108 bra 	$L__BB0_57;
	setp.lt.s32 	%p109, %r21, 0;
	selp.b32 	%r128, %r5, %r4, %p1;
	selp.b32 	%r129, %r128, %r4, %p109;
	mov.b32 	%r130, 0;
	mov.b64 	%fd407, {%r130, %r129};
$L__BB0_57:
	setp.lt.s32 	%p110, %r2, 0;
	setp.eq.s32 	%p111, %r3, 1062207488;
	cvt.f64.f32 	%fd66, %f151;
	{
	.reg .b32 %temp; 
	mov.b64 	{%temp, %r22}, %fd66;
	}
	abs.f64 	%fd67, %fd66;
	{ // callseq 10, 0
	.param .b64 param0;
	st.param.f64 	[param0], %fd67;
	.param .b64 retval0;
	call.uni (retval0), 
	__internal_accurate_pow, 
	(
	param0
	);
	ld.param.f64 	%fd243, [retval0];
	} // callseq 10
	setp.lt.s32 	%p113, %r22, 0;
	neg.f64 	%fd245, %fd243;
	selp.f64 	%fd246, %fd245, %fd243, %p111;
	selp.f64 	%fd247, %fd246, %fd243, %p113;
	setp.eq.f32 	%p114, %f151, 0f00000000;
	selp.b32 	%r131, %r22, 0, %p111;
	or.b32  	%r132, %r131, 2146435072;
	selp.b32 	%r133, %r132, %r131, %p110;
	mov.b32 	%r134, 0;
	mov.b64 	%fd248, {%r134, %r133};
	selp.f64 	%fd408, %fd248, %fd247, %p114;
	add.f64 	%fd249, %fd66, 0d4000000000000000;
	{
	.reg .b32 %temp; 
	mov.b64 	{%temp, %r135}, %fd249;
	}
	and.b32  	%r136, %r135, 2146435072;
	setp.ne.s32 	%p115, %r136, 2146435072;
	@%p115 bra 	$L__BB0_62;
	setp.num.f32 	%p116, %f151, %f151;
	@%p116 bra 	$L__BB0_60;
	mov.f64 	%fd250, 0d4000000000000000;
	add.rn.f64 	%fd408, %fd66, %fd250;
	bra.uni 	$L__BB0_62;
$L__BB0_60:
	setp.neu.f64 	%p117, %fd67, 0d7FF0000000000000;
	@%p117 bra 	$L__BB0_62;
	selp.b32 	%r137, %r5, %r4, %p1;
	selp.b32 	%r138, %r137, %r4, %p113;
	mov.b32 	%r139, 0;
	mov.b64 	%fd408, {%r139, %r138};
$L__BB0_62:
	setp.eq.f32 	%p122, %f151, 0f3F800000;
	selp.f64 	%fd251, 0d3FF0000000000000, %fd408, %p122;
	setp.eq.f32 	%p123, %f150, 0f3F800000;
	selp.f64 	%fd252, 0d3FF0000000000000, %fd407, %p123;
	add.f64 	%fd72, %fd252, %fd251;
	cvt.f64.f32 	%fd73, %f152;
	{
	.reg .b32 %temp; 
	mov.b64 	{%temp, %r23}, %fd73;
	}
	abs.f64 	%fd74, %fd73;
	{ // callseq 11, 0
	.param .b64 param0;
	st.param.f64 	[param0], %fd74;
	.param .b64 retval0;
	call.uni (retval0), 
	__internal_accurate_pow, 
	(
	param0
	);
	ld.param.f64 	%fd253, [retval0];
	} // callseq 11
	setp.lt.s32 	%p124, %r23, 0;
	neg.f64 	%fd255, %fd253;
	selp.f64 	%fd256, %fd255, %fd253, %p111;
	selp.f64 	%fd257, %fd256, %fd253, %p124;
	setp.eq.f32 	%p125, %f152, 0f00000000;
	selp.b32 	%r140, %r23, 0, %p111;
	or.b32  	%r141, %r140, 2146435072;
	selp.b32 	%r142, %r141, %r140, %p110;
	mov.b32 	%r143, 0;
	mov.b64 	%fd258, {%r143, %r142};
	selp.f64 	%fd409, %fd258, %fd257, %p125;
	add.f64 	%fd259, %fd73, 0d4000000000000000;
	{
	.reg .b32 %temp; 
	mov.b64 	{%temp, %r144}, %fd259;
	}
	and.b32  	%r145, %r144, 2146435072;
	setp.ne.s32 	%p126, %r145, 2146435072;
	@%p126 bra 	$L__BB0_67;
	setp.num.f32 	%p127, %f152, %f152;
	@%p127 bra 	$L__BB0_65;
	mov.f64 	%fd260, 0d4000000000000000;
	add.rn.f64 	%fd409, %fd73, %fd260;
	bra.uni 	$L__BB0_67;
$L__BB0_65:
	setp.neu.f64 	%p128, %fd74, 0d7FF0000000000000;
	@%p128 bra 	$L__BB0_67;
	selp.b32 	%r146, %r5, %r4, %p1;
	selp.b32 	%r147, %r146, %r4, %p124;
	mov.b32 	%r148, 0;
	mov.b64 	%fd409, {%r148, %r147};
$L__BB0_67:
	setp.eq.f32 	%p130, %f152, 0f3F800000;
	selp.f64 	%fd261, 0d3FF0000000000000, %fd409, %p130;
	add.f64 	%fd262, %fd72, %fd261;
	cvt.rn.f32.f64 	%f56, %fd262;
	setp.leu.f32 	%p131, %f56, 0f00000000;
	@%p131 bra 	$L__BB0_69;
	sqrt.rn.f32 	%f115, %f56;
	mul.f64 	%fd263, %fd60, 0d4008000000000000;
	cvt.f64.f32 	%fd264, %f115;
	div.rn.f64 	%fd265, %fd263, %fd264;
	cvt.rn.f32.f64 	%f150, %fd265;
	mul.f64 	%fd266, %fd66, 0d4008000000000000;
	div.rn.f64 	%fd267, %fd266, %fd264;
	cvt.rn.f32.f64 	%f151, %fd267;
	mul.f64 	%fd268, %fd73, 0d4008000000000000;
	div.rn.f64 	%fd269, %fd268, %fd264;
	cvt.rn.f32.f64 	%f152, %fd269;
$L__BB0_69:
	setp.lt.s32 	%p132, %r2, 0;
	setp.eq.s32 	%p133, %r3, 1062207488;
	sub.f32 	%f153, %f150, %f165;
	sub.f32 	%f154, %f151, %f5;
	sub.f32 	%f155, %f152, %f6;
	cvt.f64.f32 	%fd79, %f153;
	{
	.reg .b32 %temp; 
	mov.b64 	{%temp, %r24}, %fd79;
	}
	abs.f64 	%fd80, %fd79;
	{ // callseq 12, 0
	.param .b64 param0;
	st.param.f64 	[param0], %fd80;
	.param .b64 retval0;
	call.uni (retval0), 
	__internal_accurate_pow, 
	(
	param0
	);
	ld.param.f64 	%fd270, [retval0];
	} // callseq 12
	setp.lt.s32 	%p135, %r24, 0;
	neg.f64 	%fd272, %fd270;
	selp.f64 	%fd273, %fd272, %fd270, %p133;
	selp.f64 	%fd274, %fd273, %fd270, %p135;
	setp.eq.f32 	%p136, %f153, 0f00000000;
	selp.b32 	%r149, %r24, 0, %p133;
	or.b32  	%r150, %r149, 2146435072;
	selp.b32 	%r151, %r150, %r149, %p132;
	mov.b32 	%r152, 0;
	mov.b64 	%fd275, {%r152, %r151};
	selp.f64 	%fd410, %fd275, %fd274, %p136;
	add.f64 	%fd276, %fd79, 0d4000000000000000;
	{
	.reg .b32 %temp; 
	mov.b64 	{%temp, %r153}, %fd276;
	}
	and.b32  	%r154, %r153, 2146435072;
	setp.ne.s32 	%p137, %r154, 2146435072;
	@%p137 bra 	$L__BB0_74;
	setp.num.f32 	%p138, %f153, %f153;
	@%p138 bra 	$L__BB0_72;
	mov.f64 	%fd277, 0d4000000000000000;
	add.rn.f64 	%fd410, %fd79, %fd277;
	bra.uni 	$L__BB0_74;
$L__BB0_72:
	setp.neu.f64 	%p139, %fd80, 0d7FF0000000000000;
	@%p139 bra 	$L__BB0_74;
	setp.lt.s32 	%p140, %r24, 0;
	selp.b32 	%r155, %r5, %r4, %p1;
	selp.b32 	%r156, %r155, %r4, %p140;
	mov.b32 	%r157, 0;
	mov.b64 	%fd410, {%r157, %r156};
$L__BB0_74:
	setp.lt.s32 	%p141, %r2, 0;
	setp.eq.s32 	%p142, %r3, 1062207488;
	cvt.f64.f32 	%fd85, %f154;
	{
	.reg .b32 %temp; 
	mov.b64 	{%temp, %r25}, %fd85;
	}
	abs.f64 	%fd86, %fd85;
	{ // callseq 13, 0
	.param .b64 param0;
	st.param.f64 	[param0], %fd86;
	.param .b64 retval0;
	call.uni (retval0), 
	__internal_accurate_pow, 
	(
	param0
	);
	ld.param.f64 	%fd278, [retval0];
	} // callseq 13
	setp.lt.s32 	%p144, %r25, 0;
	neg.f64 	%fd280, %fd278;
	selp.f64 	%fd281, %fd280, %fd278, %p142;
	selp.f64 	%fd282, %fd281, %fd278, %p144;
	setp.eq.f32 	%p145, %f154, 0f00000000;
	selp.b32 	%r158, %r25, 0, %p142;
	or.b32  	%r159, %r158, 2146435072;
	selp.b32 	%r160, %r159, %r158, %p141;
	mov.b32 	%r161, 0;
	mov.b64 	%fd283, {%r161, %r160};
	selp.f64 	%fd411, %fd283, %fd282, %p145;
	add.f64 	%fd284, %fd85, 0d4000000000000000;
	{
	.reg .b32 %temp; 
	mov.b64 	{%temp, %r162}, %fd284;
	}
	and.b32  	%r163, %r162, 2146435072;
	setp.ne.s32 	%p146, %r163, 2146435072;
	@%p146 bra 	$L__BB0_79;
	setp.num.f32 	%p147, %f154, %f154;
	@%p147 bra 	$L__BB0_77;
	mov.f64 	%fd285, 0d4000000000000000;
	add.rn.f64 	%fd411, %fd85, %fd285;
	bra.uni 	$L__BB0_79;
$L__BB0_77:
	setp.neu.f64 	%p148, %fd86, 0d7FF0000000000000;
	@%p148 bra 	$L__BB0_79;
	selp.b32 	%r164, %r5, %r4, %p1;
	selp.b32 	%r165, %r164, %r4, %p144;
	mov.b32 	%r166, 0;
	mov.b64 	%fd411, {%r166, %r165};
$L__BB0_79:
	setp.eq.f32 	%p153, %f154, 0f3F800000;
	selp.f64 	%fd286, 0d3FF0000000000000, %fd411, %p153;
	setp.eq.f32 	%p154, %f153, 0f3F800000;
	selp.f64 	%fd287, 0d3FF0000000000000, %fd410, %p154;
	add.f64 	%fd91, %fd287, %fd286;
	cvt.f64.f32 	%fd92, %f155;
	{
	.reg .b32 %temp; 
	mov.b64 	{%temp, %r26}, %fd92;
	}
	abs.f64 	%fd93, %fd92;
	{ // callseq 14, 0
	.param .b64 param0;
	st.param.f64 	[param0], %fd93;
	.param .b64 retval0;
	call.uni (retval0), 
	__internal_accurate_pow, 
	(
	param0
	);
	ld.param.f64 	%fd288, [retval0];
	} // callseq 14
	setp.lt.s32 	%p155, %r26, 0;
	neg.f64 	%fd290, %fd288;
	selp.f64 	%fd291, %fd290, %fd288, %p142;
	selp.f64 	%fd292, %fd291, %fd288, %p155;
	setp.eq.f32 	%p156, %f155, 0f00000000;
	selp.b32 	%r167, %r26, 0, %p142;
	or.b32  	%r168, %r167, 2146435072;
	selp.b32 	%r169, %r168, %r167, %p141;
	mov.b32 	%r170, 0;
	mov.b64 	%fd293, {%r170, %r169};
	selp.f64 	%fd412, %fd293, %fd292, %p156;
	add.f64 	%fd294, %fd92, 0d4000000000000000;
	{
	.reg .b32 %temp; 
	mov.b64 	{%temp, %r171}, %fd294;
	}
	and.b32  	%r172, %r171, 2146435072;
	setp.ne.s32 	%p157, %r172, 2146435072;
	@%p157 bra 	$L__BB0_84;
	setp.num.f32 	%p158, %f155, %f155;
	@%p158 bra 	$L__BB0_82;
	mov.f64 	%fd295, 0d4000000000000000;
	add.rn.f64 	%fd412, %fd92, %fd295;
	bra.uni 	$L__BB0_84;
$L__BB0_82:
	setp.neu.f64 	%p159, %fd93, 0d7FF0000000000000;
	@%p159 bra 	$L__BB0_84;
	selp.b32 	%r173, %r5, %r4, %p1;
	selp.b32 	%r174, %r173, %r4, %p155;
	mov.b32 	%r175, 0;
	mov.b64 	%fd412, {%r175, %r174};
$L__BB0_84:
	setp.eq.f32 	%p161, %f155, 0f3F800000;
	selp.f64 	%fd296, 0d3FF0000000000000, %fd412, %p161;
	add.f64 	%fd297, %fd91, %fd296;
	cvt.rn.f32.f64 	%f66, %fd297;
	cvt.f64.f32 	%fd298, %f66;
	setp.leu.f64 	%p162, %fd298, 0d3FD70A3D70A3D70A;
	@%p162 bra 	$L__BB0_86;
	sqrt.rn.f32 	%f116, %f66;
	mul.f64 	%fd299, %fd79, 0d3FE3333333333333;
	cvt.f64.f32 	%fd300, %f116;
	div.rn.f64 	%fd301, %fd299, %fd300;
	cvt.rn.f32.f64 	%f153, %fd301;
	mul.f64 	%fd302, %fd85, 0d3FE3333333333333;
	div.rn.f64 	%fd303, %fd302, %fd300;
	cvt.rn.f32.f64 	%f154, %fd303;
	mul.f64 	%fd304, %fd92, 0d3FE3333333333333;
	div.rn.f64 	%fd305, %fd304, %fd300;
	cvt.rn.f32.f64 	%f155, %fd305;
$L__BB0_86:
	setp.lt.s32 	%p163, %r2, 0;
	setp.eq.s32 	%p164, %r3, 1062207488;
	sub.f32 	%f156, %f41, %f164;
	sub.f32 	%f157, %f42, %f163;
	sub.f32 	%f158, %f43, %f162;
	cvt.f64.f32 	%fd98, %f156;
	{
	.reg .b32 %temp; 
	mov.b64 	{%temp, %r27}, %fd98;
	}
	abs.f64 	%fd99, %fd98;
	{ // callseq 15, 0
	.param .b64 param0;
	st.param.f64 	[param0], %fd99;
	.param .b64 retval0;
	call.uni (retval0), 
	__internal_accurate_pow, 
	(
	param0
	);
	ld.param.f64 	%fd306, [retval0];
	} // callseq 15
	setp.lt.s32 	%p166, %r27, 0;
	neg.f64 	%fd308, %fd306;
	selp.f64 	%fd309, %fd308, %fd306, %p164;
	selp.f64 	%fd310, %fd309, %fd306, %p166;
	setp.eq.f32 	%p167, %f156, 0f00000000;
	selp.b32 	%r176, %r27, 0, %p164;
	or.b32  	%r177, %r176, 2146435072;
	selp.b32 	%r178, %r177, %r176, %p163;
	mov.b32 	%r179, 0;
	mov.b64 	%fd311, {%r179, %r178};
	selp.f64 	%fd413, %fd311, %fd310, %p167;
	add.f64 	%fd312, %fd98, 0d4000000000000000;
	{
	.reg .b32 %temp; 
	mov.b64 	{%temp, %r180}, %fd312;
	}
	and.b32  	%r181, %r180, 2146435072;
	setp.ne.s32 	%p168, %r181, 2146435072;
	@%p168 bra 	$L__BB0_91;
	setp.num.f32 	%p169, %f156, %f156;
	@%p169 bra 	$L__BB0_89;
	mov.f64 	%fd313, 0d4000000000000000;
	add.rn.f64 	%fd413, %fd98, %fd313;
	bra.uni 	$L__BB0_91;
$L__BB0_89:
	setp.neu.f64 	%p170, %fd99, 0d7FF0000000000000;
	@%p170 bra 	$L__BB0_91;
	setp.lt.s32 	%p171, %r27, 0;
	selp.b32 	%r182, %r5, %r4, %p1;
	selp.b32 	%r183, %r182, %r4, %p171;
	mov.b32 	%r184, 0;
	mov.b64 	%fd413, {%r184, %r183};
$L__BB0_91:
	setp.lt.s32 	%p172, %r2, 0;
	setp.eq.s32 	%p173, %r3, 1062207488;
	cvt.f64.f32 	%fd104, %f157;
	{
	.reg .b32 %temp; 
	mov.b64 	{%temp, %r28}, %fd104;
	}
	abs.f64 	%fd105, %fd104;
	{ // callseq 16, 0
	.param .b64 param0;
	st.param.f64 	[param0], %fd105;
	.param .b64 retval0;
	call.uni (retval0), 
	__internal_accurate_pow, 
	(
	param0
	);
	ld.param.f64 	%fd314, [retval0];
	} // callseq 16
	setp.lt.s32 	%p175, %r28, 0;
	neg.f64 	%fd316, %fd314;
	selp.f64 	%fd317, %fd316, %fd314, %p173;
	selp.f64 	%fd318, %fd317, %fd314, %p175;
	setp.eq.f32 	%p176, %f157, 0f00000000;
	selp.b32 	%r185, %r28, 0, %p173;
	or.b32  	%r186, %r185, 2146435072;
	selp.b32 	%r187, %r186, %r185, %p172;
	mov.b32 	%r188, 0;
	mov.b64 	%fd319, {%r188, %r187};
	selp.f64 	%fd414, %fd319, %fd318, %p176;
	add.f64 	%fd320, %fd104, 0d4000000000000000;
	{
	.reg .b32 %temp; 
	mov.b64 	{%temp, %r189}, %fd320;
	}
	and.b32  	%r190, %r189, 2146435072;
	setp.ne.s32 	%p177, %r190, 2146435072;
	@%p177 bra 	$L__BB0_96;
	setp.num.f32 	%p178, %f157, %f157;
	@%p178 bra 	$L__BB0_94;
	mov.f64 	%fd321, 0d4000000000000000;
	add.rn.f64 	%fd414, %fd104, %fd321;
	bra.uni 	$L__BB0_96;
$L__BB0_94:
	setp.neu.f64 	%p179, %fd105, 0d7FF0000000000000;
	@%p179 bra 	$L__BB0_96;
	setp.lt.s32 	%p180, %r28, 0;
	selp.b32 	%r191, %r5, %r4, %p1;
	selp.b32 	%r192, %r191, %r4, %p180;
	mov.b32 	%r193, 0;
	mov.b64 	%fd414, {%r193, %r192};
$L__BB0_96:
	setp.lt.s32 	%p181, %r2, 0;
	setp.eq.s32 	%p182, %r3, 1062207488;
	setp.eq.f32 	%p184, %f157, 0f3F800000;
	selp.f64 	%fd322, 0d3FF0000000000000, %fd414, %p184;
	setp.eq.f32 	%p185, %f156, 0f3F800000;
	selp.f64 	%fd323, 0d3FF0000000000000, %fd413, %p185;
	add.f64 	%fd110, %fd323, %fd322;
	cvt.f64.f32 	%fd111, %f158;
	{
	.reg .b32 %temp; 
	mov.b64 	{%temp, %r29}, %fd111;
	}
	abs.f64 	%fd112, %fd111;
	{ // callseq 17, 0
	.param .b64 param0;
	st.param.f64 	[param0], %fd112;
	.param .b64 retval0;
	call.uni (retval0), 
	__internal_accurate_pow, 
	(
	param0
	);
	ld.param.f64 	%fd324, [retval0];
	} // callseq 17
	setp.lt.s32 	%p186, %r29, 0;
	neg.f64 	%fd326, %fd324;
	selp.f64 	%fd327, %fd326, %fd324, %p182;
	selp.f64 	%fd328, %fd327, %fd324, %p186;
	setp.eq.f32 	%p187, %f158, 0f00000000;
	selp.b32 	%r194, %r29, 0, %p182;
	or.b32  	%r195, %r194, 2146435072;
	selp.b32 	%r196, %r195, %r194, %p181;
	mov.b32 	%r197, 0;
	mov.b64 	%fd329, {%r197, %r196};
	selp.f64 	%fd415, %fd329, %fd328, %p187;
	add.f64 	%fd330, %fd111, 0d4000000000000000;
	{
	.reg .b32 %temp; 
	mov.b64 	{%temp, %r198}, %fd330;
	}
	and.b32  	%r199, %r198, 2146435072;
	setp.ne.s32 	%p188, %r199, 2146435072;
	@%p188 bra 	$L__BB0_101;
	setp.num.f32 	%p189, %f158, %f158;
	@%p189 bra 	$L__BB0_99;
	mov.f64 	%fd331, 0d4000000000000000;
	add.rn.f64 	%fd415, %fd111, %fd331;
	bra.uni 	$L__BB0_101;
$L__BB0_99:
	setp.neu.f64 	%p190, %fd112, 0d7FF0000000000000;
	@%p190 bra 	$L__BB0_101;
	selp.b32 	%r200, %r5, %r4, %p1;
	selp.b32 	%r201, %r200, %r4, %p186;
	mov.b32 	%r202, 0;
	mov.b64 	%fd415, {%r202, %r201};
$L__BB0_101:
	setp.eq.f32 	%p192, %f158, 0f3F800000;
	selp.f64 	%fd332, 0d3FF0000000000000, %fd415, %p192;
	add.f64 	%fd333, %fd110, %fd332;
	cvt.rn.f32.f64 	%f76, %fd333;
	setp.leu.f32 	%p193, %f76, 0f00000000;
	@%p193 bra 	$L__BB0_103;
	sqrt.rn.f32 	%f117, %f76;
	mul.f64 	%fd334, %fd98, 0d4008000000000000;
	cvt.f64.f32 	%fd335, %f117;
	div.rn.f64 	%fd336, %fd334, %fd335;
	cvt.rn.f32.f64 	%f156, %fd336;
	mul.f64 	%fd337, %fd104, 0d4008000000000000;
	div.rn.f64 	%fd338, %fd337, %fd335;
	cvt.rn.f32.f64 	%f157, %fd338;
	mul.f64 	%fd339, %fd111, 0d4008000000000000;
	div.rn.f64 	%fd340, %fd339, %fd335;
	cvt.rn.f32.f64 	%f158, %fd340;
$L__BB0_103:
	setp.lt.s32 	%p194, %r2, 0;
	setp.eq.s32 	%p195, %r3, 1062207488;
	sub.f32 	%f159, %f156, %f165;
	sub.f32 	%f160, %f157, %f5;
	sub.f32 	%f161, %f158, %f6;
	cvt.f64.f32 	%fd117, %f159;
	{
	.reg .b32 %temp; 
	mov.b64 	{%temp, %r30}, %fd117;
	}
	abs.f64 	%fd118, %fd117;
	{ // callseq 18, 0
	.param .b64 param0;
	st.param.f64 	[param0], %fd118;
	.param .b64 retval0;
	call.uni (retval0), 
	__internal_accurate_pow, 
	(
	param0
	);
	ld.param.f64 	%fd341, [retval0];
	} // callseq 18
	setp.lt.s32 	%p197, %r30, 0;
	neg.f64 	%fd343, %fd341;
	selp.f64 	%fd344, %fd343, %fd341, %p195;
	selp.f64 	%fd345, %fd344, %fd341, %p197;
	setp.eq.f32 	%p198, %f159, 0f00000000;
	selp.b32 	%r203, %r30, 0, %p195;
	or.b32  	%r204, %r203, 2146435072;
	selp.b32 	%r205, %r204, %r203, %p194;
	mov.b32 	%r206, 0;
	mov.b64 	%fd346, {%r206, %r205};
	selp.f64 	%fd416, %fd346, %fd345, %p198;
	add.f64 	%fd347, %fd117, 0d4000000000000000;
	{
	.reg .b32 %temp; 
	mov.b64 	{%temp, %r207}, %fd347;
	}
	and.b32  	%r208, %r207, 2146435072;
	setp.ne.s32 	%p199, %r208, 2146435072;
	@%p199 bra 	$L__BB0_108;
	setp.num.f32 	%p200, %f159, %f159;
	@%p200 bra 	$L__BB0_106;
	mov.f64 	%fd348, 0d4000000000000000;
	add.rn.f64 	%fd416, %fd117, %fd348;
	bra.uni 	$L__BB0_108;
$L__BB0_106:
	setp.neu.f64 	%p201, %fd118, 0d7FF0000000000000;
	@%p201 bra 	$L__BB0_108;
	setp.lt.s32 	%p202, %r30, 0;
	selp.b32 	%r209, %r5, %r4, %p1;
	selp.b32 	%r210, %r209, %r4, %p202;
	mov.b32 	%r211, 0;
	mov.b64 	%fd416, {%r211, %r210};
$L__BB0_108:
	setp.lt.s32 	%p203, %r2, 0;
	setp.eq.s32 	%p204, %r3, 1062207488;
	cvt.f64.f32 	%fd123, %f160;
	{
	.reg .b32 %temp; 
	mov.b64 	{%temp, %r31}, %fd123;
	}
	abs.f64 	%fd124, %fd123;
	{ // callseq 19, 0
	.param .b64 param0;
	st.param.f64 	[param0], %fd124;
	.param .b64 retval0;
	call.uni (retval0), 
	__internal_accurate_pow, 
	(
	param0
	);
	ld.param.f64 	%fd349, [retval0];
	} // callseq 19
	setp.lt.s32 	%p206, %r31, 0;
	neg.f64 	%fd351, %fd349;
	selp.f64 	%fd352, %fd351, %fd349, %p204;
	selp.f64 	%fd353, %fd352, %fd349, %p206;
	setp.eq.f32 	%p207, %f160, 0f00000000;
	selp.b32 	%r212, %r31, 0, %p204;
	or.b32  	%r213, %r212, 2146435072;
	selp.b32 	%r214, %r213, %r212, %p203;
	mov.b32 	%r215, 0;
	mov.b64 	%fd354, {%r215, %r214};
	selp.f64 	%fd417, %fd354, %fd353, %p207;
	add.f64 	%fd355, %fd123, 0d4000000000000000;
	{
	.reg .b32 %temp; 
	mov.b64 	{%temp, %r216}, %fd355;
	}
	and.b32  	%r217, %r216, 2146435072;
	setp.ne.s32 	%p208, %r217, 2146435072;
	@%p208 bra 	$L__BB0_113;
	setp.num.f32 	%p209, %f160, %f160;
	@%p209 bra 	$L__BB0_111;
	mov.f64 	%fd356, 0d4000000000000000;
	add.rn.f64 	%fd417, %fd123, %fd356;
	bra.uni 	$L__BB0_113;
$L__BB0_111:
	setp.neu.f64 	%p210, %fd124, 0d7FF0000000000000;
	@%p210 bra 	$L__BB0_113;
	setp.lt.s32 	%p211, %r31, 0;
	selp.b32 	%r218, %r5, %r4, %p1;
	selp.b32 	%r219, %r218, %r4, %p211;
	mov.b32 	%r220, 0;
	mov.b64 	%fd417, {%r220, %r219};
$L__BB0_113:
	setp.lt.s32 	%p212, %r2, 0;
	setp.eq.s32 	%p213, %r3, 1062207488;
	setp.eq.f32 	%p215, %f160, 0f3F800000;
	selp.f64 	%fd357, 0d3FF0000000000000, %fd417, %p215;
	setp.eq.f32 	%p216, %f159, 0f3F800000;
	selp.f64 	%fd358, 0d3FF0000000000000, %fd416, %p216;
	add.f64 	%fd129, %fd358, %fd357;
	cvt.f64.f32 	%fd130, %f161;
	{
	.reg .b32 %temp; 
	mov.b64 	{%temp, %r32}, %fd130;
	}
	abs.f64 	%fd131, %fd130;
	{ // callseq 20, 0
	.param .b64 param0;
	st.param.f64 	[param0], %fd131;
	.param .b64 retval0;
	call.uni (retval0), 
	__internal_accurate_pow, 
	(
	param0
	);
	ld.param.f64 	%fd359, [retval0];
	} // callseq 20
	setp.lt.s32 	%p217, %r32, 0;
	neg.f64 	%fd361, %fd359;
	selp.f64 	%fd362, %fd361, %fd359, %p213;
	selp.f64 	%fd363, %fd362, %fd359, %p217;
	setp.eq.f32 	%p218, %f161, 0f00000000;
	selp.b32 	%r221, %r32, 0, %p213;
	or.b32  	%r222, %r221, 2146435072;
	selp.b32 	%r223, %r222, %r221, %p212;
	mov.b32 	%r224, 0;
	mov.b64 	%fd364, {%r224, %r223};
	selp.f64 	%fd418, %fd364, %fd363, %p218;
	add.f64 	%fd365, %fd130, 0d4000000000000000;
	{
	.reg .b32 %temp; 
	mov.b64 	{%temp, %r225}, %fd365;
	}
	and.b32  	%r226, %r225, 2146435072;
	setp.ne.s32 	%p219, %r226, 2146435072;
	@%p219 bra 	$L__BB0_118;
	setp.num.f32 	%p220, %f161, %f161;
	@%p220 bra 	$L__BB0_116;
	mov.f64 	%fd366, 0d4000000000000000;
	add.rn.f64 	%fd418, %fd130, %fd366;
	bra.uni 	$L__BB0_118;
$L__BB0_116:
	setp.neu.f64 	%p221, %fd131, 0d7FF0000000000000;
	@%p221 bra 	$L__BB0_118;
	selp.b32 	%r227, %r5, %r4, %p1;
	selp.b32 	%r228, %r227, %r4, %p217;
	mov.b32 	%r229, 0;
	mov.b64 	%fd418, {%r229, %r228};
$L__BB0_118:
	setp.eq.f32 	%p223, %f161, 0f3F800000;
	selp.f64 	%fd367, 0d3FF0000000000000, %fd418, %p223;
	add.f64 	%fd368, %fd129, %fd367;
	cvt.rn.f32.f64 	%f86, %fd368;
	cvt.f64.f32 	%fd369, %f86;
	setp.leu.f64 	%p224, %fd369, 0d3FD70A3D70A3D70A;
	@%p224 bra 	$L__BB0_120;
	sqrt.rn.f32 	%f118, %f86;
	mul.f64 	%fd370, %fd117, 0d3FE3333333333333;
	cvt.f64.f32 	%fd371, %f118;
	div.rn.f64 	%fd372, %fd370, %fd371;
	cvt.rn.f32.f64 	%f159, %fd372;
	mul.f64 	%fd373, %fd123, 0d3FE3333333333333;
	div.rn.f64 	%fd374, %fd373, %fd371;
	cvt.rn.f32.f64 	%f160, %fd374;
	mul.f64 	%fd375, %fd130, 0d3FE3333333333333;
	div.rn.f64 	%fd376, %fd375, %fd371;
	cvt.rn.f32.f64 	%f161, %fd376;
$L__BB0_120:
	cvt.f64.f32 	%fd377, %f159;
	cvt.f64.f32 	%fd378, %f153;
	fma.rn.f64 	%fd379, %fd378, 0d3FF0CCCCCCCCCCCD, %fd377;
	cvt.f64.f32 	%fd380, %f53;
	add.f64 	%fd381, %fd379, %fd380;
	cvt.f64.f32 	%fd382, %f165;
	add.f64 	%fd383, %fd381, %fd382;
	cvt.rn.f32.f64 	%f165, %fd383;
	st.global.f32 	[%rd3], %f165;
	cvt.f64.f32 	%fd384, %f160;
	cvt.f64.f32 	%fd385, %f154;
	fma.rn.f64 	%fd386, %fd385, 0d3FF0CCCCCCCCCCCD, %fd384;
	cvt.f64.f32 	%fd387, %f54;
	add.f64 	%fd388, %fd386, %fd387;
	cvt.f64.f32 	%fd389, %f5;
	add.f64 	%fd390, %fd388, %fd389;
	cvt.rn.f32.f64 	%f119, %fd390;
	st.global.f32 	[%rd3+4], %f119;
	cvt.f64.f32 	%fd391, %f161;
	cvt.f64.f32 	%fd392, %f155;
	fma.rn.f64 	%fd393, %fd392, 0d3FF0CCCCCCCCCCCD, %fd391;
	cvt.f64.f32 	%fd394, %f55;
	add.f64 	%fd395, %fd393, %fd394;
	cvt.f64.f32 	%fd396, %f6;
	add.f64 	%fd397, %fd395, %fd396;
	cvt.rn.f32.f64 	%f120, %fd397;
	st.global.f32 	[%rd3+8], %f120;
	ld.global.f32 	%f164, [%rd8];
	ld.global.f32 	%f163, [%rd8+4];
	ld.global.f32 	%f162, [%rd8+8];
$L__BB0_121:
	add.f32 	%f121, %f165, %f164;
	st.global.f32 	[%rd8], %f121;
	ld.global.f32 	%f122, [%rd3+4];
	add.f32 	%f123, %f122, %f163;
	st.global.f32 	[%rd8+4], %f123;
	ld.global.f32 	%f124, [%rd3+8];
	add.f32 	%f125, %f124, %f162;
	setp.gt.f32 	%p225, %f121, 0f447A0000;
	selp.f32 	%f126, 0f00000000, %f121, %p225;
	setp.gt.f32 	%p226, %f123, 0f447A0000;
	selp.f32 	%f127, 0f00000000, %f123, %p226;
	setp.gt.f32 	%p227, %f125, 0f447A0000;
	selp.f32 	%f128, 0f00000000, %f125, %p227;
	setp.lt.f32 	%p228, %f126, 0f00000000;
	selp.f32 	%f129, 0f447A0000, %f126, %p228;
	st.global.f32 	[%rd8], %f129;
	setp.lt.f32 	%p229, %f127, 0f00000000;
	selp.f32 	%f130, 0f447A0000, %f127, %p229;
	st.global.f32 	[%rd8+4], %f130;
	setp.lt.f32 	%p230, %f128, 0f00000000;
	selp.f32 	%f131, 0f447A0000, %f128, %p230;
	st.global.f32 	[%rd8+8], %f131;
	mov.u32 	%r230, %ntid.x;
	mov.u32 	%r231, %nctaid.x;
	mad.lo.s32 	%r232, %r230, %r231, %r232;
	setp.lt.s32 	%p231, %r232, 1000;
	@%p231 bra 	$L__BB0_2;
$L__BB0_122:
	ret;

}
.func  (.param .b64 func_retval0) __internal_accurate_pow(
	.param .b64 __internal_accurate_pow_param_0
)
{
	.reg .pred 	%p<8>;
	.reg .b32 	%r<49>;
	.reg .b32 	%f<3>;
	.reg .b64 	%fd<109>;

	ld.param.f64 	%fd10, [__internal_accurate_pow_param_0];
	{
	.reg .b32 %temp; 
	mov.b64 	{%temp, %r46}, %fd10;
	}
	{
	.reg .b32 %temp; 
	mov.b64 	{%r45, %temp}, %fd10;
	}
	shr.u32 	%r47, %r46, 20;
	setp.gt.u32 	%p1, %r46, 1048575;
	@%p1 bra 	$L__BB1_2;
	mul.f64 	%fd11, %fd10, 0d4350000000000000;
	{
	.reg .b32 %temp; 
	mov.b64 	{%temp, %r46}, %fd11;
	}
	{
	.reg .b32 %temp; 
	mov.b64 	{%r45, %temp}, %fd11;
	}
	shr.u32 	%r16, %r46, 20;
	add.s32 	%r47, %r16, -54;
$L__BB1_2:
	add.s32 	%r48, %r47, -1023;
	and.b32  	%r17, %r46, -2146435073;
	or.b32  	%r18, %r17, 1072693248;
	mov.b64 	%fd107, {%r45, %r18};
	setp.lt.u32 	%p2, %r18, 1073127583;
	@%p2 bra 	$L__BB1_4;
	{
	.reg .b32 %temp; 
	mov.b64 	{%r19, %temp}, %fd107;
	}
	{
	.reg .b32 %temp; 
	mov.b64 	{%temp, %r20}, %fd107;
	}
	add.s32 	%r21, %r20, -1048576;
	mov.b64 	%fd107, {%r19, %r21};
	add.s32 	%r48, %r47, -1022;
$L__BB1_4:
	add.f64 	%fd12, %fd107, 0dBFF0000000000000;
	add.f64 	%fd13, %fd107, 0d3FF0000000000000;
	rcp.approx.ftz.f64 	%fd14, %fd13;
	neg.f64 	%fd15, %fd13;
	fma.rn.f64 	%fd16, %fd15, %fd14, 0d3FF0000000000000;
	fma.rn.f64 	%fd17, %fd16, %fd16, %fd16;
	fma.rn.f64 	%fd18, %fd17, %fd14, %fd14;
	mul.f64 	%fd19, %fd12, %fd18;
	fma.rn.f64 	%fd20, %fd12, %fd18, %fd19;
	mul.f64 	%fd21, %fd20, %fd20;
	fma.rn.f64 	%fd22, %fd21, 0d3EB0F5FF7D2CAFE2, 0d3ED0F5D241AD3B5A;
	fma.rn.f64 	%fd23, %fd22, %fd21, 0d3EF3B20A75488A3F;
	fma.rn.f64 	%fd24, %fd23, %fd21, 0d3F1745CDE4FAECD5;
	fma.rn.f64 	%fd25, %fd24, %fd21, 0d3F3C71C7258A578B;
	fma.rn.f64 	%fd26, %fd25, %fd21, 0d3F6249249242B910;
	fma.rn.f64 	%fd27, %fd26, %fd21, 0d3F89999999999DFB;
	sub.f64 	%fd28, %fd12, %fd20;
	add.f64 	%fd29, %fd28, %fd28;
	neg.f64 	%fd30, %fd20;
	fma.rn.f64 	%fd31, %fd30, %fd12, %fd29;
	mul.f64 	%fd32, %fd18, %fd31;
	fma.rn.f64 	%fd33, %fd21, %fd27, 0d3FB5555555555555;
	mov.f64 	%fd34, 0d3FB5555555555555;
	sub.f64 	%fd35, %fd34, %fd33;
	fma.rn.f64 	%fd36, %fd21, %fd27, %fd35;
	add.f64 	%fd37, %fd36, 0dBC46A4CB00B9E7B0;
	add.f64 	%fd38, %fd33, %fd37;
	sub.f64 	%fd39, %fd33, %fd38;
	add.f64 	%fd40, %fd37, %fd39;
	mul.rn.f64 	%fd41, %fd20, %fd20;
	neg.f64 	%fd42, %fd41;
	fma.rn.f64 	%fd43, %fd20, %fd20, %fd42;
	{
	.reg .b32 %temp; 
	mov.b64 	{%r22, %temp}, %fd32;
	}
	{
	.reg .b32 %temp; 
	mov.b64 	{%temp, %r23}, %fd32;
	}
	add.s32 	%r24, %r23, 1048576;
	mov.b64 	%fd44, {%r22, %r24};
	fma.rn.f64 	%fd45, %fd20, %fd44, %fd43;
	mul.rn.f64 	%fd46, %fd41, %fd20;
	neg.f64 	%fd47, %fd46;
	fma.rn.f64 	%fd48, %fd41, %fd20, %fd47;
	fma.rn.f64 	%fd49, %fd41, %fd32, %fd48;
	fma.rn.f64 	%fd50, %fd45, %fd20, %fd49;
	mul.rn.f64 	%fd51, %fd38, %fd46;
	neg.f64 	%fd52, %fd51;
	fma.rn.f64 	%fd53, %fd38, %fd46, %fd52;
	fma.rn.f64 	%fd54, %fd38, %fd50, %fd53;
	fma.rn.f64 	%fd55, %fd40, %fd46, %fd54;
	add.f64 	%fd56, %fd51, %fd55;
	sub.f64 	%fd57, %fd51, %fd56;
	add.f64 	%fd58, %fd55, %fd57;
	add.f64 	%fd59, %fd20, %fd56;
	sub.f64 	%fd60, %fd20, %fd59;
	add.f64 	%fd61, %fd56, %fd60;
	add.f64 	%fd62, %fd58, %fd61;
	add.f64 	%fd63, %fd32, %fd62;
	add.f64 	%fd64, %fd59, %fd63;
	sub.f64 	%fd65, %fd59, %fd64;
	add.f64 	%fd66, %fd63, %fd65;
	xor.b32  	%r25, %r48, -2147483648;
	mov.b32 	%r26, 1127219200;
	mov.b64 	%fd67, {%r25, %r26};
	mov.b32 	%r27, -2147483648;
	mov.b64 	%fd68, {%r27, %r26};
	sub.f64 	%fd69, %fd67, %fd68;
	fma.rn.f64 	%fd70, %fd69, 0d3FE62E42FEFA39EF, %fd64;
	fma.rn.f64 	%fd71, %fd69, 0dBFE62E42FEFA39EF, %fd70;
	sub.f64 	%fd72, %fd71, %fd64;
	sub.f64 	%fd73, %fd66, %fd72;
	fma.rn.f64 	%fd74, %fd69, 0d3C7ABC9E3B39803F, %fd73;
	add.f64 	%fd75, %fd70, %fd74;
	sub.f64 	%fd76, %fd70, %fd75;
	add.f64 	%fd77, %fd74, %fd76;
	mov.f64 	%fd78, 0d4000000000000000;
	{
	.reg .b32 %temp; 
	mov.b64 	{%temp, %r28}, %fd78;
	}
	{
	.reg .b32 %temp; 
	mov.b64 	{%r29, %temp}, %fd78;
	}
	shl.b32 	%r30, %r28, 1;
	setp.gt.u32 	%p3, %r30, -33554433;
	and.b32  	%r31, %r28, -15728641;
	selp.b32 	%r32, %r31, %r28, %p3;
	mov.b64 	%fd79, {%r29, %r32};
	mul.rn.f64 	%fd80, %fd75, %fd79;
	neg.f64 	%fd81, %fd80;
	fma.rn.f64 	%fd82, %fd75, %fd79, %fd81;
	fma.rn.f64 	%fd83, %fd77, %fd79, %fd82;
	add.f64 	%fd4, %fd80, %fd83;
	sub.f64 	%fd84, %fd80, %fd4;
	add.f64 	%fd5, %fd83, %fd84;
	fma.rn.f64 	%fd85, %fd4, 0d3FF71547652B82FE, 0d4338000000000000;
	{
	.reg .b32 %temp; 
	mov.b64 	{%r13, %temp}, %fd85;
	}
	mov.f64 	%fd86, 0dC338000000000000;
	add.rn.f64 	%fd87, %fd85, %fd86;
	fma.rn.f64 	%fd88, %fd87, 0dBFE62E42FEFA39EF, %fd4;
	fma.rn.f64 	%fd89, %fd87, 0dBC7ABC9E3B39803F, %fd88;
	fma.rn.f64 	%fd90, %fd89, 0d3E5ADE1569CE2BDF, 0d3E928AF3FCA213EA;
	fma.rn.f64 	%fd91, %fd90, %fd89, 0d3EC71DEE62401315;
	fma.rn.f64 	%fd92, %fd91, %fd89, 0d3EFA01997C89EB71;
	fma.rn.f64 	%fd93, %fd92, %fd89, 0d3F2A01A014761F65;
	fma.rn.f64 	%fd94, %fd93, %fd89, 0d3F56C16C1852B7AF;
	fma.rn.f64 	%fd95, %fd94, %fd89, 0d3F81111111122322;
	fma.rn.f64 	%fd96, %fd95, %fd89, 0d3FA55555555502A1;
	fma.rn.f64 	%fd97, %fd96, %fd89, 0d3FC5555555555511;
	fma.rn.f64 	%fd98, %fd97, %fd89, 0d3FE000000000000B;
	fma.rn.f64 	%fd99, %fd98, %fd89, 0d3FF0000000000000;
	fma.rn.f64 	%fd100, %fd99, %fd89, 0d3FF0000000000000;
	{
	.reg .b32 %temp; 
	mov.b64 	{%r14, %temp}, %fd100;
	}
	{
	.reg .b32 %temp; 
	mov.b64 	{%temp, %r15}, %fd100;
	}
	shl.b32 	%r33, %r13, 20;
	add.s32 	%r34, %r33, %r15;
	mov.b64 	%fd108, {%r14, %r34};
	{
	.reg .b32 %temp; 
	mov.b64 	{%temp, %r35}, %fd4;
	}
	mov.b32 	%f2, %r35;
	abs.f32 	%f1, %f2;
	setp.lt.f32 	%p4, %f1, 0f4086232B;
	@%p4 bra 	$L__BB1_7;
	setp.lt.f64 	%p5, %fd4, 0d0000000000000000;
	add.f64 	%fd101, %fd4, 0d7FF0000000000000;
	selp.f64 	%fd108, 0d0000000000000000, %fd101, %p5;
	setp.geu.f32 	%p6, %f1, 0f40874800;
	@%p6 bra 	$L__BB1_7;
	shr.u32 	%r36, %r13, 31;
	add.s32 	%r37, %r13, %r36;
	shr.s32 	%r38, %r37, 1;
	shl.b32 	%r39, %r38, 20;
	add.s32 	%r40, %r15, %r39;
	mov.b64 	%fd102, {%r14, %r40};
	sub.s32 	%r41, %r13, %r38;
	shl.b32 	%r42, %r41, 20;
	add.s32 	%r43, %r42, 1072693248;
	mov.b32 	%r44, 0;
	mov.b64 	%fd103, {%r44, %r43};
	mul.f64 	%fd108, %fd103, %fd102;
$L__BB1_7:
	abs.f64 	%fd104, %fd108;
	setp.eq.f64 	%p7, %fd104, 0d7FF0000000000000;
	fma.rn.f64 	%fd105, %fd108, %fd5, %fd108;
	selp.f64 	%fd106, %fd108, %fd105, %p7;
	st.param.f64 	[func_retval0], %fd106;
	ret;

}


// ===== COMPILED SASS (sm_100) =====

	.target	sm_100

	.elftype	@"ET_EXEC"


//--------------------- .note.nv.tkinfo           --------------------------
	.section	.note.nv.tkinfo,"",@"SHT_NOTE"
	.sectionflags	@"SHF_NOTE_NV_TKINFO"
	.tkinfo
        /*0018*/ 	.word	0x00000002
        /*0030*/ 	.string	""
        /*0030*/ 	.string	"ptxas"
        /*0030*/ 	.string	"Cuda compilation tools, release 13.0, V13.0.88"
        /*0030*/ 	.string	"Build cuda_13.0.r13.0/compiler.36424714_0"
        /*0030*/ 	.string	"-arch sm_100 -m 64 "



//--------------------- .note.nv.cuinfo           --------------------------
	.section	.note.nv.cuinfo,"",@"SHT_NOTE"
	.sectionflags	@"SHF_NOTE_NV_CUINFO"
        /*0018*/ 	.short	0x0002
        /*001a*/ 	.short	0x0064
        /*001c*/ 	.short	0x0082
	.zero		2


//--------------------- .nv.info                  --------------------------
	.section	.nv.info,"",@"SHT_CUDA_INFO"
	.align	4


	//----- nvinfo : EIATTR_REGCOUNT
	.align		4
        /*0000*/ 	.byte	0x04, 0x2f
        /*0002*/ 	.short	(.L_1 - .L_0)
	.align		4
.L_0:
        /*0004*/ 	.word	index@(_Z11UpdateBoidsPfS_)
        /*0008*/ 	.word	0x0000003a


	//----- nvinfo : EIATTR_FRAME_SIZE
	.align		4
.L_1:
        /*000c*/ 	.byte	0x04, 0x11
        /*000e*/ 	.short	(.L_3 - .L_2)
	.align		4
.L_2:
        /*0010*/ 	.word	index@($_Z11UpdateBoidsPfS_$__internal_accurate_pow)
        /*0014*/ 	.word	0x00000000


	//----- nvinfo : EIATTR_FRAME_SIZE
	.align		4
.L_3:
        /*0018*/ 	.byte	0x04, 0x11
        /*001a*/ 	.short	(.L_5 - .L_4)
	.align		4
.L_4:
        /*001c*/ 	.word	index@($__internal_3_$__cuda_sm3x_div_rn_noftz_f32_slowpath)
        /*0020*/ 	.word	0x00000000


	//----- nvinfo : EIATTR_FRAME_SIZE
	.align		4
.L_5:
        /*0024*/ 	.byte	0x04, 0x11
        /*0026*/ 	.short	(.L_7 - .L_6)
	.align		4
.L_6:
        /*0028*/ 	.word	index@($__internal_2_$__cuda_sm20_sqrt_rn_f32_slowpath)
        /*002c*/ 	.word	0x00000000


	//----- nvinfo : EIATTR_FRAME_SIZE
	.align		4
.L_7:
        /*0030*/ 	.byte	0x04, 0x11
        /*0032*/ 	.short	(.L_9 - .L_8)
	.align		4
.L_8:
        /*0034*/ 	.word	index@($__internal_1_$__cuda_sm20_dsqrt_rn_f64_mediumpath_v1)
        /*0038*/ 	.word	0x00000000


	//----- nvinfo : EIATTR_FRAME_SIZE
	.align		4
.L_9:
        /*003c*/ 	.byte	0x04, 0x11
        /*003e*/ 	.short	(.L_11 - .L_10)
	.align		4
.L_10:
        /*0040*/ 	.word	index@($__internal_0_$__cuda_sm20_div_rn_f64_full)
        /*0044*/ 	.word	0x00000000


	//----- nvinfo : EIATTR_FRAME_SIZE
	.align		4
.L_11:
        /*0048*/ 	.byte	0x04, 0x11
        /*004a*/ 	.short	(.L_13 - .L_12)
	.align		4
.L_12:
        /*004c*/ 	.word	index@(_Z11UpdateBoidsPfS_)
        /*0050*/ 	.word	0x00000000


	//----- nvinfo : EIATTR_MIN_STACK_SIZE
	.align		4
.L_13:
        /*0054*/ 	.byte	0x04, 0x12
        /*0056*/ 	.short	(.L_15 - .L_14)
	.align		4
.L_14:
        /*0058*/ 	.word	index@(_Z11UpdateBoidsPfS_)
        /*005c*/ 	.word	0x00000000
.L_15:


//--------------------- .nv.compat                --------------------------
	.section	.nv.compat,"",@"SHT_CUDA_COMPAT_INFO"
	.align	4
        /*0000*/ 	.byte	0x02, 0x09, 0x00, 0x00, 0x02, 0x02, 0x01, 0x00, 0x02, 0x05, 0x05, 0x00, 0x03, 0x07, 0x01, 0x01
        /*0010*/ 	.byte	0x02, 0x03, 0x00, 0x00, 0x02, 0x06, 0x01, 0x00, 0x04, 0x0b, 0x08, 0x00, 0x01, 0x00, 0x00, 0x00
        /*0020*/ 	.byte	0x00, 0x00, 0x00, 0x00


//--------------------- .nv.info._Z11UpdateBoidsPfS_ --------------------------
	.section	.nv.info._Z11UpdateBoidsPfS_,"",@"SHT_CUDA_INFO"
	.sectionflags	@""
	.align	4


	//----- nvinfo : EIATTR_CUDA_API_VERSION
	.align		4
        /*0000*/ 	.byte	0x04, 0x37
        /*0002*/ 	.short	(.L_17 - .L_16)
.L_16:
        /*0004*/ 	.word	0x00000082


	//----- nvinfo : EIATTR_KPARAM_INFO
	.align		4
.L_17:
        /*0008*/ 	.byte	0x04, 0x17
        /*000a*/ 	.short	(.L_19 - .L_18)
.L_18:
        /*000c*/ 	.word	0x00000000
        /*0010*/ 	.short	0x0001
        /*0012*/ 	.short	0x0008
        /*0014*/ 	.byte	0x00, 0xf5, 0x21, 0x00


	//----- nvinfo : EIATTR_KPARAM_INFO
	.align		4
.L_19:
        /*0018*/ 	.byte	0x04, 0x17
        /*001a*/ 	.short	(.L_21 - .L_20)
.L_20:
        /*001c*/ 	.word	0x00000000
        /*0020*/ 	.short	0x0000
        /*0022*/ 	.short	0x0000
        /*0024*/ 	.byte	0x00, 0xf5, 0x21, 0x00


	//----- nvinfo : EIATTR_SPARSE_MMA_MASK
	.align		4
.L_21:
        /*0028*/ 	.byte	0x03, 0x50
        /*002a*/ 	.short	0x0000


	//----- nvinfo : EIATTR_MAXREG_COUNT
	.align		4
        /*002c*/ 	.byte	0x03, 0x1b
        /*002e*/ 	.short	0x00ff


	//----- nvinfo : EIATTR_MERCURY_ISA_VERSION
	.align		4
        /*0030*/ 	.byte	0x03, 0x5f
        /*0032*/ 	.short	0x0101


	//----- nvinfo : EIATTR_VRC_CTA_INIT_COUNT
	.align		4
        /*0034*/ 	.byte	0x02, 0x4a
	.zero		1
	.zero		1


	//----- nvinfo : EIATTR_EXIT_INSTR_OFFSETS
	.align		4
        /*0038*/ 	.byte	0x04, 0x1c
        /*003a*/ 	.short	(.L_23 - .L_22)


	//   ....[0]....
.L_22:
        /*003c*/ 	.word	0x00000060


	//   ....[1]....
        /*0040*/ 	.word	0x00005de0


	//----- nvinfo : EIATTR_CRS_STACK_SIZE
	.align		4
.L_23:
        /*0044*/ 	.byte	0x04, 0x1e
        /*0046*/ 	.short	(.L_25 - .L_24)
.L_24:
        /*0048*/ 	.word	0x00000000


	//----- nvinfo : EIATTR_CBANK_PARAM_SIZE
	.align		4
.L_25:
        /*004c*/ 	.byte	0x03, 0x19
        /*004e*/ 	.short	0x0010


	//----- nvinfo : EIATTR_PARAM_CBANK
	.align		4
        /*0050*/ 	.byte	0x04, 0x0a
        /*0052*/ 	.short	(.L_27 - .L_26)
	.align		4
.L_26:
        /*0054*/ 	.word	index@(.nv.constant0._Z11UpdateBoidsPfS_)
        /*0058*/ 	.short	0x0380
        /*005a*/ 	.short	0x0010


	//----- nvinfo : EIATTR_SW_WAR
	.align		4
.L_27:
        /*005c*/ 	.byte	0x04, 0x36
        /*005e*/ 	.short	(.L_29 - .L_28)
.L_28:
        /*0060*/ 	.word	0x00000008
.L_29:


//--------------------- .nv.callgraph             --------------------------
	.section	.nv.callgraph,"",@"SHT_CUDA_CALLGRAPH"
	.align	4
	.sectionentsize	8
	.align		4
        /*0000*/ 	.word	0x00000000
	.align		4
        /*0004*/ 	.word	0xffffffff
	.align		4
        /*0008*/ 	.word	0x00000000
	.align		4
        /*000c*/ 	.word	0xfffffffe
	.align		4
        /*0010*/ 	.word	0x00000000
	.align		4
        /*0014*/ 	.word	0xfffffffd
	.align		4
        /*0018*/ 	.word	0x00000000
	.align		4
        /*001c*/ 	.word	0xfffffffc


//--------------------- .text._Z11UpdateBoidsPfS_ --------------------------
	.section	.text._Z11UpdateBoidsPfS_,"ax",@progbits
	.align	128
        .global         _Z11UpdateBoidsPfS_
        .type           _Z11UpdateBoidsPfS_,@function
        .size           _Z11UpdateBoidsPfS_,(.L_x_183 - _Z11UpdateBoidsPfS_)
        .other          _Z11UpdateBoidsPfS_,@"STO_CUDA_ENTRY STV_DEFAULT"
_Z11UpdateBoidsPfS_:
.text._Z11UpdateBoidsPfS_:
[----:B------:R-:W-:Y:S01]  /*0000*/  LDC R1, c[0x0][0x37c] ;  /* 0x0000df00ff017b82 */ /* 0x000fe20000000800 */
[----:B------:R-:W0:Y:S07]  /*0010*/  S2R R3, SR_TID.X ;  /* 0x0000000000037919 */ /* 0x000e2e0000002100 */
[----:B------:R-:W0:Y:S08]  /*0020*/  S2UR UR4, SR_CTAID.X ;  /* 0x00000000000479c3 */ /* 0x000e300000002500 */
[----:B------:R-:W0:Y:S02]  /*0030*/  LDC R38, c[0x0][0x360] ;  /* 0x0000d800ff267b82 */ /* 0x000e240000000800 */
[----:B0-----:R-:W-:-:S05]  /*0040*/  IMAD R38, R38, UR4, R3 ;  /* 0x0000000426267c24 */ /* 0x001fca000f8e0203 */
[----:B------:R-:W-:-:S13]  /*0050*/  ISETP.GT.AND P0, PT, R38, 0x3e7, PT ;  /* 0x000003e72600780c */ /* 0x000fda0003f04270 */
[----:B------:R-:W-:Y:S05]  /*0060*/  @P0 EXIT ;  /* 0x000000000000094d */ /* 0x000fea0003800000 */
[----:B------:R-:W0:Y:S02]  /*0070*/  LDCU.64 UR12, c[0x0][0x358] ;  /* 0x00006b00ff0c77ac */ /* 0x000e240008000a00 */
.L_x_155:
[----:B-1----:R-:W1:Y:S01]  /*0080*/  LDC.64 R18, c[0x0][0x380] ;  /* 0x0000e000ff127b82 */ /* 0x002e620000000a00 */
[----:B--2---:R-:W-:Y:S01]  /*0090*/  IMAD R5, R38, 0x3, RZ ;  /* 0x0000000326057824 */ /* 0x004fe200078e02ff */
[----:B------:R-:W2:Y:S06]  /*00a0*/  LDCU.128 UR8, c[0x0][0x380] ;  /* 0x00007000ff0877ac */ /* 0x000eac0008000c00 */
[----:B------:R-:W3:Y:S01]  /*00b0*/  LDC.64 R2, c[0x0][0x388] ;  /* 0x0000e200ff027b82 */ /* 0x000ee20000000a00 */
[----:B-1----:R-:W-:-:S05]  /*00c0*/  IMAD.WIDE R18, R5, 0x4, R18 ;  /* 0x0000000405127825 */ /* 0x002fca00078e0212 */
[----:B0-----:R-:W5:Y:S01]  /*00d0*/  LDG.E R16, desc[UR12][R18.64] ;  /* 0x0000000c12107981 */ /* 0x001f62000c1e1900 */
[----:B--2---:R-:W-:Y:S02]  /*00e0*/  UIADD3 UR6, UP0, UPT, UR8, 0x4, URZ ;  /* 0x0000000408067890 */ /* 0x004fe4000ff1e0ff */
[----:B------:R-:W-:Y:S01]  /*00f0*/  UIADD3 UR4, UP1, UPT, UR10, 0x4, URZ ;  /* 0x000000040a047890 */ /* 0x000fe2000ff3e0ff */
[----:B------:R-:W5:Y:S01]  /*0100*/  LDG.E R15, desc[UR12][R18.64+0x4] ;  /* 0x0000040c120f7981 */ /* 0x000f62000c1e1900 */
[----:B---3--:R-:W-:-:S03]  /*0110*/  IMAD.WIDE R2, R5, 0x4, R2 ;  /* 0x0000000405027825 */ /* 0x008fc600078e0202 */
[----:B------:R-:W5:Y:S01]  /*0120*/  LDG.E R14, desc[UR12][R18.64+0x8] ;  /* 0x0000080c120e7981 */ /* 0x000f62000c1e1900 */
[----:B------:R-:W-:Y:S02]  /*0130*/  UIADD3.X UR7, UPT, UPT, URZ, UR9, URZ, UP0, !UPT ;  /* 0x00000009ff077290 */ /* 0x000fe400087fe4ff */
[----:B------:R-:W-:Y:S01]  /*0140*/  UIADD3.X UR5, UPT, UPT, URZ, UR11, URZ, UP1, !UPT ;  /* 0x0000000bff057290 */ /* 0x000fe20008ffe4ff */
[----:B------:R-:W5:Y:S01]  /*0150*/  LDG.E R37, desc[UR12][R2.64] ;  /* 0x0000000c02257981 */ /* 0x000f62000c1e1900 */
[----:B------:R-:W-:Y:S01]  /*0160*/  CS2R R8, SRZ ;  /* 0x0000000000087805 */ /* 0x000fe2000001ff00 */
[----:B------:R-:W-:Y:S01]  /*0170*/  IMAD.MOV.U32 R41, RZ, RZ, RZ ;  /* 0x000000ffff297224 */ /* 0x000fe200078e00ff */
[----:B------:R-:W-:Y:S01]  /*0180*/  CS2R R6, SRZ ;  /* 0x0000000000067805 */ /* 0x000fe2000001ff00 */
[----:B------:R-:W5:Y:S01]  /*0190*/  LDG.E R36, desc[UR12][R2.64+0x4] ;  /* 0x0000040c02247981 */ /* 0x000f62000c1e1900 */
[----:B------:R-:W-:Y:S01]  /*01a0*/  IMAD.MOV.U32 R13, RZ, RZ, RZ ;  /* 0x000000ffff0d7224 */ /* 0x000fe200078e00ff */
[----:B------:R-:W-:Y:S01]  /*01b0*/  CS2R R4, SRZ ;  /* 0x0000000000047805 */ /* 0x000fe2000001ff00 */
[----:B------:R-:W-:Y:S01]  /*01c0*/  IMAD.MOV.U32 R0, RZ, RZ, RZ ;  /* 0x000000ffff007224 */ /* 0x000fe200078e00ff */
[----:B------:R0:W5:Y:S01]  /*01d0*/  LDG.E R17, desc[UR12][R2.64+0x8] ;  /* 0x0000080c02117981 */ /* 0x000162000c1e1900 */
[----:B------:R-:W-:-:S02]  /*01e0*/  IMAD.U32 R52, RZ, RZ, UR6 ;  /* 0x00000006ff347e24 */ /* 0x000fc4000f8e00ff */
[----:B------:R-:W-:Y:S02]  /*01f0*/  IMAD.U32 R50, RZ, RZ, UR4 ;  /* 0x00000004ff327e24 */ /* 0x000fe4000f8e00ff */
[----:B------:R-:W-:Y:S02]  /*0200*/  IMAD.U32 R53, RZ, RZ, UR7 ;  /* 0x00000007ff357e24 */ /* 0x000fe4000f8e00ff */
[----:B------:R-:W-:Y:S01]  /*0210*/  IMAD.U32 R51, RZ, RZ, UR5 ;  /* 0x00000005ff337e24 */ /* 0x000fe2000f8e00ff */
[----:B0-----:R-:W-:-:S07]  /*0220*/  CS2R R2, SRZ ;  /* 0x0000000000027805 */ /* 0x001fce000001ff00 */
.L_x_20:
[----:B------:R-:W2:Y:S04]  /*0230*/  LDG.E R42, desc[UR12][R50.64+-0x4] ;  /* 0xfffffc0c322a7981 */ /* 0x000ea8000c1e1900 */
[----:B-----5:R0:W5:Y:S04]  /*0240*/  LDG.E R43, desc[UR12][R50.64] ;  /* 0x0000000c322b7981 */ /* 0x020168000c1e1900 */
[----:B------:R0:W5:Y:S01]  /*0250*/  LDG.E R44, desc[UR12][R50.64+0x4] ;  /* 0x0000040c322c7981 */ /* 0x000162000c1e1900 */
[----:B------:R-:W-:Y:S01]  /*0260*/  VIADD R41, R41, 0x1 ;  /* 0x0000000129297836 */ /* 0x000fe20000000000 */
[----:B------:R-:W-:Y:S01]  /*0270*/  BSSY.RECONVERGENT B0, `(.L_x_0) ;  /* 0x0000008000007945 */ /* 0x000fe20003800200 */
[----:B------:R-:W-:-:S03]  /*0280*/  MOV R39, 0x2f0 ;  /* 0x000002f000277802 */ /* 0x000fc60000000f00 */
[----:B------:R-:W-:Y:S01]  /*0290*/  ISETP.NE.AND P1, PT, R41, 0x3e8, PT ;  /* 0x000003e82900780c */ /* 0x000fe20003f25270 */
[----:B--2---:R-:W-:-:S04]  /*02a0*/  FADD R10, R37, -R42 ;  /* 0x8000002a250a7221 */ /* 0x004fc80000000000 */
[----:B------:R-:W1:Y:S02]  /*02b0*/  F2F.F64.F32 R46, R10 ;  /* 0x0000000a002e7310 */ /* 0x000e640000201800 */
[----:B-1----:R-:W-:-:S10]  /*02c0*/  DADD R20, -RZ, |R46| ;  /* 0x00000000ff147229 */ /* 0x002fd4000000052e */
[----:B0-----:R-:W-:-:S07]  /*02d0*/  MOV R40, R21 ;  /* 0x0000001500287202 */ /* 0x001fce0000000f00 */
[----:B-----5:R-:W-:Y:S05]  /*02e0*/  CALL.REL.NOINC `($_Z11UpdateBoidsPfS_$__internal_accurate_pow) ;  /* 0x0000006800fc7944 */ /* 0x020fea0003c00000 */
[----:B------:R-:W-:Y:S05]  /*02f0*/  BSYNC.RECONVERGENT B0 ;  /* 0x0000000000007941 */ /* 0x000fea0003800200 */
.L_x_0:
[----:B------:R-:W-:Y:S01]  /*0300*/  DADD R22, R46, 2 ;  /* 0x400000002e167429 */ /* 0x000fe20000000000 */
[----:B------:R-:W-:Y:S01]  /*0310*/  FADD R11, R36, -R43 ;  /* 0x8000002b240b7221 */ /* 0x000fe20000000000 */
[----:B------:R-:W-:Y:S01]  /*0320*/  FSETP.NEU.AND P0, PT, R10, RZ, PT ;  /* 0x000000ff0a00720b */ /* 0x000fe20003f0d000 */
[----:B------:R-:W-:Y:S02]  /*0330*/  BSSY.RECONVERGENT B0, `(.L_x_1) ;  /* 0x000000e000007945 */ /* 0x000fe40003800200 */
[----:B------:R-:W0:Y:S01]  /*0340*/  F2F.F64.F32 R48, R11 ;  /* 0x0000000b00307310 */ /* 0x000e220000201800 */
[----:B------:R-:W-:Y:S02]  /*0350*/  FSEL R54, R21, RZ, P0 ;  /* 0x000000ff15367208 */ /* 0x000fe40000000000 */
[----:B------:R-:W-:Y:S02]  /*0360*/  FSEL R55, R20, RZ, P0 ;  /* 0x000000ff14377208 */ /* 0x000fe40000000000 */
[----:B------:R-:W-:-:S04]  /*0370*/  LOP3.LUT R22, R23, 0x7ff00000, RZ, 0xc0, !PT ;  /* 0x7ff0000017167812 */ /* 0x000fc800078ec0ff */
[----:B------:R-:W-:Y:S01]  /*0380*/  ISETP.NE.AND P2, PT, R22, 0x7ff00000, PT ;  /* 0x7ff000001600780c */ /* 0x000fe20003f45270 */
[----:B0-----:R-:W-:-:S12]  /*0390*/  DADD R20, -RZ, |R48| ;  /* 0x00000000ff147229 */ /* 0x001fd80000000530 */
[----:B------:R-:W-:Y:S05]  /*03a0*/  @P2 BRA `(.L_x_2) ;  /* 0x0000000000182947 */ /* 0x000fea0003800000 */
[----:B------:R-:W-:-:S13]  /*03b0*/  FSETP.NAN.AND P0, PT, R10, R10, PT ;  /* 0x0000000a0a00720b */ /* 0x000fda0003f08000 */
[----:B------:R-:W-:Y:S01]  /*03c0*/  @P0 DADD R54, R46, 2 ;  /* 0x400000002e360429 */ /* 0x000fe20000000000 */
[----:B------:R-:W-:Y:S10]  /*03d0*/  @P0 BRA `(.L_x_2) ;  /* 0x00000000000c0947 */ /* 0x000ff40003800000 */
[----:B------:R-:W-:-:S14]  /*03e0*/  DSETP.NEU.AND P0, PT, |R46|, +INF , PT ;  /* 0x7ff000002e00742a */ /* 0x000fdc0003f0d200 */
[----:B------:R-:W-:Y:S02]  /*03f0*/  @!P0 IMAD.MOV.U32 R54, RZ, RZ, 0x0 ;  /* 0x00000000ff368424 */ /* 0x000fe400078e00ff */
[----:B------:R-:W-:-:S07]  /*0400*/  @!P0 IMAD.MOV.U32 R55, RZ, RZ, 0x7ff00000 ;  /* 0x7ff00000ff378424 */ /* 0x000fce00078e00ff */
.L_x_2:
[----:B------:R-:W-:Y:S05]  /*0410*/  BSYNC.RECONVERGENT B0 ;  /* 0x0000000000007941 */ /* 0x000fea0003800200 */
.L_x_1:
[----:B------:R-:W-:Y:S01]  /*0420*/  BSSY.RECONVERGENT B0, `(.L_x_3) ;  /* 0x0000004000007945 */ /* 0x000fe20003800200 */
[----:B------:R-:W-:Y:S01]  /*0430*/  IMAD.MOV.U32 R40, RZ, RZ, R21 ;  /* 0x000000ffff287224 */ /* 0x000fe200078e0015 */
[----:B------:R-:W-:-:S07]  /*0440*/  MOV R39, 0x460 ;  /* 0x0000046000277802 */ /* 0x000fce0000000f00 */
[----:B------:R-:W-:Y:S05]  /*0450*/  CALL.REL.NOINC `($_Z11UpdateBoidsPfS_$__internal_accurate_pow) ;  /* 0x0000006800a07944 */ /* 0x000fea0003c00000 */
[----:B------:R-:W-:Y:S05]  /*0460*/  BSYNC.RECONVERGENT B0 ;  /* 0x0000000000007941 */ /* 0x000fea0003800200 */
.L_x_3:
[----:B------:R-:W-:Y:S01]  /*0470*/  DADD R22, R48, 2 ;  /* 0x4000000030167429 */ /* 0x000fe20000000000 */
[----:B------:R-:W-:Y:S01]  /*0480*/  FADD R12, R17, -R44 ;  /* 0x8000002c110c7221 */ /* 0x000fe20000000000 */
[C---:B------:R-:W-:Y:S01]  /*0490*/  FSETP.NEU.AND P2, PT, R11.reuse, RZ, PT ;  /* 0x000000ff0b00720b */ /* 0x040fe20003f4d000 */
[----:B------:R-:W-:Y:S01]  /*04a0*/  BSSY.RECONVERGENT B0, `(.L_x_4) ;  /* 0x0000011000007945 */ /* 0x000fe20003800200 */
[----:B------:R-:W-:Y:S01]  /*04b0*/  FSETP.NEU.AND P4, PT, R10, 1, PT ;  /* 0x3f8000000a00780b */ /* 0x000fe20003f8d000 */
[----:B------:R0:W1:Y:S01]  /*04c0*/  F2F.F64.F32 R46, R12 ;  /* 0x0000000c002e7310 */ /* 0x0000620000201800 */
[----:B------:R-:W-:Y:S02]  /*04d0*/  FSETP.NEU.AND P0, PT, R11, 1, PT ;  /* 0x3f8000000b00780b */ /* 0x000fe40003f0d000 */
[----:B------:R-:W-:Y:S02]  /*04e0*/  FSEL R24, R54, RZ, P4 ;  /* 0x000000ff36187208 */ /* 0x000fe40002000000 */
[----:B------:R-:W-:-:S02]  /*04f0*/  LOP3.LUT R22, R23, 0x7ff00000, RZ, 0xc0, !PT ;  /* 0x7ff0000017167812 */ /* 0x000fc400078ec0ff */
[----:B------:R-:W-:Y:S02]  /*0500*/  FSEL R23, R20, RZ, P2 ;  /* 0x000000ff14177208 */ /* 0x000fe40001000000 */
[----:B------:R-:W-:Y:S02]  /*0510*/  ISETP.NE.AND P3, PT, R22, 0x7ff00000, PT ;  /* 0x7ff000001600780c */ /* 0x000fe40003f65270 */
[----:B------:R-:W-:Y:S02]  /*0520*/  FSEL R22, R21, RZ, P2 ;  /* 0x000000ff15167208 */ /* 0x000fe40001000000 */
[----:B------:R-:W-:-:S09]  /*0530*/  FSEL R25, R55, 1.875, P4 ;  /* 0x3ff0000037197808 */ /* 0x000fd20002000000 */
[----:B01----:R-:W-:Y:S05]  /*0540*/  @P3 BRA `(.L_x_5) ;  /* 0x0000000000183947 */ /* 0x003fea0003800000 */
[----:B------:R-:W-:-:S13]  /*0550*/  FSETP.NAN.AND P2, PT, R11, R11, PT ;  /* 0x0000000b0b00720b */ /* 0x000fda0003f48000 */
[----:B------:R-:W-:Y:S01]  /*0560*/  @P2 DADD R22, R48, 2 ;  /* 0x4000000030162429 */ /* 0x000fe20000000000 */
[----:B------:R-:W-:Y:S10]  /*0570*/  @P2 BRA `(.L_x_5) ;  /* 0x00000000000c2947 */ /* 0x000ff40003800000 */
[----:B------:R-:W-:-:S14]  /*0580*/  DSETP.NEU.AND P2, PT, |R48|, +INF , PT ;  /* 0x7ff000003000742a */ /* 0x000fdc0003f4d200 */
[----:B------:R-:W-:Y:S02]  /*0590*/  @!P2 IMAD.MOV.U32 R22, RZ, RZ, 0x0 ;  /* 0x00000000ff16a424 */ /* 0x000fe400078e00ff */
[----:B------:R-:W-:-:S07]  /*05a0*/  @!P2 IMAD.MOV.U32 R23, RZ, RZ, 0x7ff00000 ;  /* 0x7ff00000ff17a424 */ /* 0x000fce00078e00ff */
.L_x_5:
[----:B------:R-:W-:Y:S05]  /*05b0*/  BSYNC.RECONVERGENT B0 ;  /* 0x0000000000007941 */ /* 0x000fea0003800200 */
.L_x_4:
[----:B------:R-:W-:Y:S01]  /*05c0*/  DADD R20, -RZ, |R46| ;  /* 0x00000000ff147229 */ /* 0x000fe2000000052e */
[----:B------:R-:W-:Y:S01]  /*05d0*/  FSEL R48, R22, RZ, P0 ;  /* 0x000000ff16307208 */ /* 0x000fe20000000000 */
[----:B------:R-:W-:Y:S01]  /*05e0*/  BSSY.RECONVERGENT B0, `(.L_x_6) ;  /* 0x0000006000007945 */ /* 0x000fe20003800200 */
[----:B------:R-:W-:Y:S02]  /*05f0*/  FSEL R49, R23, 1.875, P0 ;  /* 0x3ff0000017317808 */ /* 0x000fe40000000000 */
[----:B------:R-:W-:-:S04]  /*0600*/  MOV R39, 0x640 ;  /* 0x0000064000277802 */ /* 0x000fc80000000f00 */
[----:B------:R-:W-:Y:S01]  /*0610*/  DADD R48, R24, R48 ;  /* 0x0000000018307229 */ /* 0x000fe20000000030 */
[----:B------:R-:W-:-:S10]  /*0620*/  IMAD.MOV.U32 R40, RZ, RZ, R21 ;  /* 0x000000ffff287224 */ /* 0x000fd400078e0015 */
[----:B------:R-:W-:Y:S05]  /*0630*/  CALL.REL.NOINC `($_Z11UpdateBoidsPfS_$__internal_accurate_pow) ;  /* 0x0000006800287944 */ /* 0x000fea0003c00000 */
[----:B------:R-:W-:Y:S05]  /*0640*/  BSYNC.RECONVERGENT B0 ;  /* 0x0000000000007941 */ /* 0x000fea0003800200 */
.L_x_6:
[----:B------:R-:W-:Y:S01]  /*0650*/  DADD R22, R46, 2 ;  /* 0x400000002e167429 */ /* 0x000fe20000000000 */
[C---:B------:R-:W-:Y:S01]  /*0660*/  FSETP.NEU.AND P2, PT, R12.reuse, RZ, PT ;  /* 0x000000ff0c00720b */ /* 0x040fe20003f4d000 */
[----:B------:R-:W-:Y:S01]  /*0670*/  BSSY.RECONVERGENT B0, `(.L_x_7) ;  /* 0x000000d000007945 */ /* 0x000fe20003800200 */
[----:B------:R-:W-:-:S07]  /*0680*/  FSETP.NEU.AND P0, PT, R12, 1, PT ;  /* 0x3f8000000c00780b */ /* 0x000fce0003f0d000 */
[----:B------:R-:W-:Y:S02]  /*0690*/  LOP3.LUT R22, R23, 0x7ff00000, RZ, 0xc0, !PT ;  /* 0x7ff0000017167812 */ /* 0x000fe400078ec0ff */
[----:B------:R-:W-:Y:S02]  /*06a0*/  FSEL R23, R20, RZ, P2 ;  /* 0x000000ff14177208 */ /* 0x000fe40001000000 */
[----:B------:R-:W-:Y:S02]  /*06b0*/  ISETP.NE.AND P3, PT, R22, 0x7ff00000, PT ;  /* 0x7ff000001600780c */ /* 0x000fe40003f65270 */
[----:B------:R-:W-:-:S11]  /*06c0*/  FSEL R22, R21, RZ, P2 ;  /* 0x000000ff15167208 */ /* 0x000fd60001000000 */
[----:B------:R-:W-:Y:S05]  /*06d0*/  @P3 BRA `(.L_x_8) ;  /* 0x0000000000183947 */ /* 0x000fea0003800000 */
[----:B------:R-:W-:-:S13]  /*06e0*/  FSETP.NAN.AND P2, PT, R12, R12, PT ;  /* 0x0000000c0c00720b */ /* 0x000fda0003f48000 */
[----:B------:R-:W-:Y:S01]  /*06f0*/  @P2 DADD R22, R46, 2 ;  /* 0x400000002e162429 */ /* 0x000fe20000000000 */
[----:B------:R-:W-:Y:S10]  /*0700*/  @P2 BRA `(.L_x_8) ;  /* 0x00000000000c2947 */ /* 0x000ff40003800000 */
[----:B------:R-:W-:-:S14]  /*0710*/  DSETP.NEU.AND P2, PT, |R46|, +INF , PT ;  /* 0x7ff000002e00742a */ /* 0x000fdc0003f4d200 */
[----:B------:R-:W-:Y:S02]  /*0720*/  @!P2 IMAD.MOV.U32 R22, RZ, RZ, 0x0 ;  /* 0x00000000ff16a424 */ /* 0x000fe400078e00ff */
[----:B------:R-:W-:-:S07]  /*0730*/  @!P2 IMAD.MOV.U32 R23, RZ, RZ, 0x7ff00000 ;  /* 0x7ff00000ff17a424 */ /* 0x000fce00078e00ff */
.L_x_8:
[----:B------:R-:W-:Y:S05]  /*0740*/  BSYNC.RECONVERGENT B0 ;  /* 0x0000000000007941 */ /* 0x000fea0003800200 */
.L_x_7:
[----:B------:R-:W-:Y:S01]  /*0750*/  FSEL R20, R22, RZ, P0 ;  /* 0x000000ff16147208 */ /* 0x000fe20000000000 */
[----:B------:R-:W-:Y:S01]  /*0760*/  BSSY.RECONVERGENT B2, `(.L_x_9) ;  /* 0x000004e000027945 */ /* 0x000fe20003800200 */
[----:B------:R-:W-:-:S06]  /*0770*/  FSEL R21, R23, 1.875, P0 ;  /* 0x3ff0000017157808 */ /* 0x000fcc0000000000 */
[----:B------:R-:W-:-:S06]  /*0780*/  DADD R20, R48, R20 ;  /* 0x0000000030147229 */ /* 0x000fcc0000000014 */
[----:B------:R-:W0:Y:S02]  /*0790*/  F2F.F32.F64 R24, R20 ;  /* 0x0000001400187310 */ /* 0x000e240000301000 */
[----:B0-----:R-:W-:-:S04]  /*07a0*/  FSETP.NEU.AND P0, PT, R24, RZ, PT ;  /* 0x000000ff1800720b */ /* 0x001fc80003f0d000 */
[----:B------:R-:W-:-:S13]  /*07b0*/  FSETP.GEU.OR P0, PT, R24, 10000, !P0 ;  /* 0x461c40001800780b */ /* 0x000fda000470e400 */
[----:B------:R-:W-:Y:S05]  /*07c0*/  @P0 BRA `(.L_x_10) ;  /* 0x00000004001c0947 */ /* 0x000fea0003800000 */
[----:B------:R-:W2:Y:S04]  /*07d0*/  LDG.E R21, desc[UR12][R52.64+-0x4] ;  /* 0xfffffc0c34157981 */ /* 0x000ea8000c1e1900 */
[----:B------:R-:W3:Y:S04]  /*07e0*/  LDG.E R20, desc[UR12][R52.64] ;  /* 0x0000000c34147981 */ /* 0x000ee8000c1e1900 */
[----:B------:R-:W4:Y:S01]  /*07f0*/  LDG.E R23, desc[UR12][R52.64+0x4] ;  /* 0x0000040c34177981 */ /* 0x000f22000c1e1900 */
[----:B------:R-:W-:Y:S01]  /*0800*/  IADD3 R22, PT, PT, R24, -0xd000000, RZ ;  /* 0xf300000018167810 */ /* 0x000fe20007ffe0ff */
[----:B------:R0:W1:Y:S01]  /*0810*/  MUFU.RSQ R27, R24 ;  /* 0x00000018001b7308 */ /* 0x0000620000001400 */
[----:B------:R-:W-:Y:S01]  /*0820*/  BSSY.RECONVERGENT B0, `(.L_x_11) ;  /* 0x000000f000007945 */ /* 0x000fe20003800200 */
[----:B------:R-:W-:Y:S01]  /*0830*/  VIADD R13, R13, 0x1 ;  /* 0x000000010d0d7836 */ /* 0x000fe20000000000 */
[----:B------:R-:W-:Y:S01]  /*0840*/  ISETP.GT.U32.AND P0, PT, R22, 0x727fffff, PT ;  /* 0x727fffff1600780c */ /* 0x000fe20003f04070 */
[----:B--2---:R-:W-:Y:S01]  /*0850*/  FADD R6, R6, R21 ;  /* 0x0000001506067221 */ /* 0x004fe20000000000 */
[----:B---3--:R-:W-:Y:S01]  /*0860*/  FADD R5, R5, R20 ;  /* 0x0000001405057221 */ /* 0x008fe20000000000 */
[----:B----4-:R-:W-:-:S10]  /*0870*/  FADD R4, R4, R23 ;  /* 0x0000001704047221 */ /* 0x010fd40000000000 */
[----:B01----:R-:W-:Y:S05]  /*0880*/  @!P0 BRA `(.L_x_12) ;  /* 0x0000000000108947 */ /* 0x003fea0003800000 */
[----:B------:R-:W-:Y:S01]  /*0890*/  IMAD.MOV.U32 R21, RZ, RZ, R24 ;  /* 0x000000ffff157224 */ /* 0x000fe200078e0018 */
[----:B------:R-:W-:-:S07]  /*08a0*/  MOV R20, 0x8c0 ;  /* 0x000008c000147802 */ /* 0x000fce0000000f00 */
[----:B------:R-:W-:Y:S05]  /*08b0*/  CALL.REL.NOINC `($__internal_2_$__cuda_sm20_sqrt_rn_f32_slowpath) ;  /* 0x0000005c00947944 */ /* 0x000fea0003c00000 */
[----:B------:R-:W-:Y:S05]  /*08c0*/  BRA `(.L_x_13) ;  /* 0x0000000000107947 */ /* 0x000fea0003800000 */
.L_x_12:
[----:B------:R-:W-:Y:S01]  /*08d0*/  FMUL.FTZ R25, R24, R27 ;  /* 0x0000001b18197220 */ /* 0x000fe20000410000 */
[----:B------:R-:W-:-:S03]  /*08e0*/  FMUL.FTZ R21, R27, 0.5 ;  /* 0x3f0000001b157820 */ /* 0x000fc60000410000 */
[----:B------:R-:W-:-:S04]  /*08f0*/  FFMA R20, -R25, R25, R24 ;  /* 0x0000001919147223 */ /* 0x000fc80000000118 */
[----:B------:R-:W-:-:S07]  /*0900*/  FFMA R25, R20, R21, R25 ;  /* 0x0000001514197223 */ /* 0x000fce0000000019 */
.L_x_13:
[----:B------:R-:W-:Y:S05]  /*0910*/  BSYNC.RECONVERGENT B0 ;  /* 0x0000000000007941 */ /* 0x000fea0003800200 */
.L_x_11:
[----:B------:R-:W0:Y:S01]  /*0920*/  MUFU.RCP R20, R25 ;  /* 0x0000001900147308 */ /* 0x000e220000001000 */
[----:B------:R-:W-:Y:S07]  /*0930*/  BSSY.RECONVERGENT B3, `(.L_x_14) ;  /* 0x000000d000037945 */ /* 0x000fee0003800200 */
[----:B------:R-:W1:Y:S01]  /*0940*/  FCHK P0, R10, R25 ;  /* 0x000000190a007302 */ /* 0x000e620000000000 */
[----:B0-----:R-:W-:-:S04]  /*0950*/  FFMA R21, R20, -R25, 1 ;  /* 0x3f80000014157423 */ /* 0x001fc80000000819 */
[----:B------:R-:W-:-:S04]  /*0960*/  FFMA R21, R20, R21, R20 ;  /* 0x0000001514157223 */ /* 0x000fc80000000014 */
[----:B------:R-:W-:-:S04]  /*0970*/  FFMA R20, R10, R21, RZ ;  /* 0x000000150a147223 */ /* 0x000fc800000000ff */
[----:B------:R-:W-:-:S04]  /*0980*/  FFMA R22, R20, -R25, R10 ;  /* 0x8000001914167223 */ /* 0x000fc8000000000a */
[----:B------:R-:W-:Y:S01]  /*0990*/  FFMA R21, R21, R22, R20 ;  /* 0x0000001615157223 */ /* 0x000fe20000000014 */
[----:B-1----:R-:W-:Y:S06]  /*09a0*/  @!P0 BRA `(.L_x_15) ;  /* 0x0000000000148947 */ /* 0x002fec0003800000 */
[----:B------:R-:W-:Y:S01]  /*09b0*/  IMAD.MOV.U32 R20, RZ, RZ, R10 ;  /* 0x000000ffff147224 */ /* 0x000fe200078e000a */
[----:B------:R-:W-:Y:S01]  /*09c0*/  MOV R24, 0x9f0 ;  /* 0x000009f000187802 */ /* 0x000fe20000000f00 */
[----:B------:R-:W-:-:S07]  /*09d0*/  IMAD.MOV.U32 R21, RZ, RZ, R25 ;  /* 0x000000ffff157224 */ /* 0x000fce00078e0019 */
[----:B------:R-:W-:Y:S05]  /*09e0*/  CALL.REL.NOINC `($__internal_3_$__cuda_sm3x_div_rn_noftz_f32_slowpath) ;  /* 0x0000005c009c7944 */ /* 0x000fea0003c00000 */
[----:B------:R-:W-:-:S07]  /*09f0*/  IMAD.MOV.U32 R21, RZ, RZ, R23 ;  /* 0x000000ffff157224 */ /* 0x000fce00078e0017 */
.L_x_15:
[----:B------:R-:W-:Y:S05]  /*0a00*/  BSYNC.RECONVERGENT B3 ;  /* 0x0000000000037941 */ /* 0x000fea0003800200 */
.L_x_14:
[----:B------:R-:W0:Y:S01]  /*0a10*/  MUFU.RCP R10, R25 ;  /* 0x00000019000a7308 */ /* 0x000e220000001000 */
[----:B------:R-:W-:Y:S01]  /*0a20*/  BSSY.RECONVERGENT B3, `(.L_x_16) ;  /* 0x000000d000037945 */ /* 0x000fe20003800200 */
[----:B------:R-:W-:-:S06]  /*0a30*/  FADD R0, R0, R21 ;  /* 0x0000001500007221 */ /* 0x000fcc0000000000 */
        /* <DEDUP_REMOVED lines=11> */
.L_x_17:
[----:B------:R-:W-:Y:S05]  /*0af0*/  BSYNC.RECONVERGENT B3 ;  /* 0x0000000000037941 */ /* 0x000fea0003800200 */
.L_x_16:
        /* <DEDUP_REMOVED lines=11> */
[----:B------:R-:W-:Y:S02]  /*0bb0*/  MOV R21, R25 ;  /* 0x0000001900157202 */ /* 0x000fe40000000f00 */
[----:B------:R-:W-:-:S07]  /*0bc0*/  MOV R24, 0xbe0 ;  /* 0x00000be000187802 */ /* 0x000fce0000000f00 */
[----:B------:R-:W-:Y:S05]  /*0bd0*/  CALL.REL.NOINC `($__internal_3_$__cuda_sm3x_div_rn_noftz_f32_slowpath) ;  /* 0x0000005c00207944 */ /* 0x000fea0003c00000 */
[----:B------:R-:W-:-:S07]  /*0be0*/  IMAD.MOV.U32 R10, RZ, RZ, R23 ;  /* 0x000000ffff0a7224 */ /* 0x000fce00078e0017 */
.L_x_19:
[----:B------:R-:W-:Y:S05]  /*0bf0*/  BSYNC.RECONVERGENT B3 ;  /* 0x0000000000037941 */ /* 0x000fea0003800200 */
.L_x_18:
[----:B------:R-:W-:Y:S01]  /*0c00*/  FADD R3, R3, R10 ;  /* 0x0000000a03037221 */ /* 0x000fe20000000000 */
[----:B------:R-:W-:Y:S01]  /*0c10*/  FADD R7, R7, R42 ;  /* 0x0000002a07077221 */ /* 0x000fe20000000000 */
[----:B------:R-:W-:Y:S01]  /*0c20*/  FADD R8, R8, R43 ;  /* 0x0000002b08087221 */ /* 0x000fe20000000000 */
[----:B------:R-:W-:-:S07]  /*0c30*/  FADD R9, R9, R44 ;  /* 0x0000002c09097221 */ /* 0x000fce0000000000 */
.L_x_10:
[----:B------:R-:W-:Y:S05]  /*0c40*/  BSYNC.RECONVERGENT B2 ;  /* 0x0000000000027941 */ /* 0x000fea0003800200 */
.L_x_9:
[----:B------:R-:W-:Y:S02]  /*0c50*/  IADD3 R52, P0, PT, R52, 0xc, RZ ;  /* 0x0000000c34347810 */ /* 0x000fe40007f1e0ff */
[----:B------:R-:W-:-:S03]  /*0c60*/  IADD3 R50, P2, PT, R50, 0xc, RZ ;  /* 0x0000000c32327810 */ /* 0x000fc60007f5e0ff */
[----:B------:R-:W-:Y:S02]  /*0c70*/  IMAD.X R53, RZ, RZ, R53, P0 ;  /* 0x000000ffff357224 */ /* 0x000fe400000e0635 */
[----:B------:R-:W-:Y:S01]  /*0c80*/  IMAD.X R51, RZ, RZ, R51, P2 ;  /* 0x000000ffff337224 */ /* 0x000fe200010e0633 */
[----:B------:R-:W-:Y:S07]  /*0c90*/  @P1 BRA `(.L_x_20) ;  /* 0xfffffff400641947 */ /* 0x000fee000383ffff */
[----:B------:R-:W0:Y:S01]  /*0ca0*/  LDC.64 R10, c[0x0][0x388] ;  /* 0x0000e200ff0a7b82 */ /* 0x000e220000000a00 */
[----:B------:R-:W-:Y:S01]  /*0cb0*/  ISETP.GE.AND P0, PT, R13, 0x1, PT ;  /* 0x000000010d00780c */ /* 0x000fe20003f06270 */
[----:B------:R-:W-:Y:S01]  /*0cc0*/  IMAD R21, R38, 0x3, RZ ;  /* 0x0000000326157824 */ /* 0x000fe200078e02ff */
[----:B------:R-:W-:Y:S03]  /*0cd0*/  BSSY.RECONVERGENT B2, `(.L_x_21) ;  /* 0x00004f5000027945 */ /* 0x000fe60003800200 */
[----:B0-----:R-:W-:-:S08]  /*0ce0*/  IMAD.WIDE R10, R21, 0x4, R10 ;  /* 0x00000004150a7825 */ /* 0x001fd000078e020a */
[----:B------:R-:W-:Y:S05]  /*0cf0*/  @!P0 BRA `(.L_x_22) ;  /* 0x0000004c00c88947 */ /* 0x000fea0003800000 */
[----:B------:R-:W-:Y:S01]  /*0d00*/  I2FP.F32.U32 R13, R13 ;  /* 0x0000000d000d7245 */ /* 0x000fe20000201000 */
[----:B------:R-:W-:Y:S03]  /*0d10*/  BSSY.RECONVERGENT B3, `(.L_x_23) ;  /* 0x000000e000037945 */ /* 0x000fe60003800200 */
[----:B------:R-:W0:Y:S08]  /*0d20*/  MUFU.RCP R12, R13 ;  /* 0x0000000d000c7308 */ /* 0x000e300000001000 */
[----:B------:R-:W1:Y:S01]  /*0d30*/  FCHK P0, R7, R13 ;  /* 0x0000000d07007302 */ /* 0x000e620000000000 */
[----:B0-----:R-:W-:-:S04]  /*0d40*/  FFMA R21, -R13, R12, 1 ;  /* 0x3f8000000d157423 */ /* 0x001fc8000000010c */
[----:B------:R-:W-:-:S04]  /*0d50*/  FFMA R12, R12, R21, R12 ;  /* 0x000000150c0c7223 */ /* 0x000fc8000000000c */
[----:B------:R-:W-:-:S04]  /*0d60*/  FFMA R21, R7, R12, RZ ;  /* 0x0000000c07157223 */ /* 0x000fc800000000ff */
[----:B------:R-:W-:-:S04]  /*0d70*/  FFMA R20, -R13, R21, R7 ;  /* 0x000000150d147223 */ /* 0x000fc80000000107 */
[----:B------:R-:W-:Y:S01]  /*0d80*/  FFMA R12, R12, R20, R21 ;  /* 0x000000140c0c7223 */ /* 0x000fe20000000015 */
[----:B-1----:R-:W-:Y:S06]  /*0d90*/  @!P0 BRA `(.L_x_24) ;  /* 0x0000000000148947 */ /* 0x002fec0003800000 */
[----:B------:R-:W-:Y:S01]  /*0da0*/  IMAD.MOV.U32 R20, RZ, RZ, R7 ;  /* 0x000000ffff147224 */ /* 0x000fe200078e0007 */
[----:B------:R-:W-:Y:S01]  /*0db0*/  MOV R24, 0xde0 ;  /* 0x00000de000187802 */ /* 0x000fe20000000f00 */
[----:B------:R-:W-:-:S07]  /*0dc0*/  IMAD.MOV.U32 R21, RZ, RZ, R13 ;  /* 0x000000ffff157224 */ /* 0x000fce00078e000d */
[----:B------:R-:W-:Y:S05]  /*0dd0*/  CALL.REL.NOINC `($__internal_3_$__cuda_sm3x_div_rn_noftz_f32_slowpath) ;  /* 0x0000005800a07944 */ /* 0x000fea0003c00000 */
[----:B------:R-:W-:-:S07]  /*0de0*/  IMAD.MOV.U32 R12, RZ, RZ, R23 ;  /* 0x000000ffff0c7224 */ /* 0x000fce00078e0017 */
.L_x_24:
[----:B------:R-:W-:Y:S05]  /*0df0*/  BSYNC.RECONVERGENT B3 ;  /* 0x0000000000037941 */ /* 0x000fea0003800200 */
.L_x_23:
[----:B------:R-:W0:Y:S01]  /*0e00*/  MUFU.RCP R20, R13 ;  /* 0x0000000d00147308 */ /* 0x000e220000001000 */
[----:B------:R-:W-:Y:S07]  /*0e10*/  BSSY.RECONVERGENT B3, `(.L_x_25) ;  /* 0x000000d000037945 */ /* 0x000fee0003800200 */
        /* <DEDUP_REMOVED lines=11> */
[----:B------:R-:W-:-:S07]  /*0ed0*/  MOV R7, R23 ;  /* 0x0000001700077202 */ /* 0x000fce0000000f00 */
.L_x_26:
[----:B------:R-:W-:Y:S05]  /*0ee0*/  BSYNC.RECONVERGENT B3 ;  /* 0x0000000000037941 */ /* 0x000fea0003800200 */
.L_x_25:
        /* <DEDUP_REMOVED lines=14> */
.L_x_28:
[----:B------:R-:W-:Y:S05]  /*0fd0*/  BSYNC.RECONVERGENT B3 ;  /* 0x0000000000037941 */ /* 0x000fea0003800200 */
.L_x_27:
        /* <DEDUP_REMOVED lines=14> */
.L_x_30:
[----:B------:R-:W-:Y:S05]  /*10c0*/  BSYNC.RECONVERGENT B3 ;  /* 0x0000000000037941 */ /* 0x000fea0003800200 */
.L_x_29:
[----:B------:R-:W0:Y:S01]  /*10d0*/  MUFU.RCP R0, R13 ;  /* 0x0000000d00007308 */ /* 0x000e220000001000 */
[----:B------:R-:W-:Y:S07]  /*10e0*/  BSSY.RECONVERGENT B3, `(.L_x_31) ;  /* 0x000000e000037945 */ /* 0x000fee0003800200 */
[----:B------:R-:W1:Y:S01]  /*10f0*/  FCHK P0, R2, R13 ;  /* 0x0000000d02007302 */ /* 0x000e620000000000 */
[----:B0-----:R-:W-:-:S04]  /*1100*/  FFMA R21, -R13, R0, 1 ;  /* 0x3f8000000d157423 */ /* 0x001fc80000000100 */
[----:B------:R-:W-:Y:S01]  /*1110*/  FFMA R23, R0, R21, R0 ;  /* 0x0000001500177223 */ /* 0x000fe20000000000 */
[----:B------:R-:W-:-:S03]  /*1120*/  IMAD.MOV.U32 R0, RZ, RZ, R9 ;  /* 0x000000ffff007224 */ /* 0x000fc600078e0009 */
[----:B------:R-:W-:-:S04]  /*1130*/  FFMA R20, R2, R23, RZ ;  /* 0x0000001702147223 */ /* 0x000fc800000000ff */
[----:B------:R-:W-:-:S04]  /*1140*/  FFMA R21, -R13, R20, R2 ;  /* 0x000000140d157223 */ /* 0x000fc80000000102 */
[----:B------:R-:W-:Y:S01]  /*1150*/  FFMA R20, R23, R21, R20 ;  /* 0x0000001517147223 */ /* 0x000fe20000000014 */
[----:B-1----:R-:W-:Y:S06]  /*1160*/  @!P0 BRA `(.L_x_32) ;  /* 0x0000000000148947 */ /* 0x002fec0003800000 */
[----:B------:R-:W-:Y:S01]  /*1170*/  IMAD.MOV.U32 R20, RZ, RZ, R2 ;  /* 0x000000ffff147224 */ /* 0x000fe200078e0002 */
[----:B------:R-:W-:Y:S02]  /*1180*/  MOV R21, R13 ;  /* 0x0000000d00157202 */ /* 0x000fe40000000f00 */
[----:B------:R-:W-:-:S07]  /*1190*/  MOV R24, 0x11b0 ;  /* 0x000011b000187802 */ /* 0x000fce0000000f00 */
[----:B------:R-:W-:Y:S05]  /*11a0*/  CALL.REL.NOINC `($__internal_3_$__cuda_sm3x_div_rn_noftz_f32_slowpath) ;  /* 0x0000005400ac7944 */ /* 0x000fea0003c00000 */
[----:B------:R-:W-:-:S07]  /*11b0*/  IMAD.MOV.U32 R20, RZ, RZ, R23 ;  /* 0x000000ffff147224 */ /* 0x000fce00078e0017 */
.L_x_32:
[----:B------:R-:W-:Y:S05]  /*11c0*/  BSYNC.RECONVERGENT B3 ;  /* 0x0000000000037941 */ /* 0x000fea0003800200 */
.L_x_31:
        /* <DEDUP_REMOVED lines=15> */
.L_x_34:
[----:B------:R-:W-:Y:S05]  /*12c0*/  BSYNC.RECONVERGENT B3 ;  /* 0x0000000000037941 */ /* 0x000fea0003800200 */
.L_x_33:
        /* <DEDUP_REMOVED lines=14> */
.L_x_36:
[----:B------:R-:W-:Y:S05]  /*13b0*/  BSYNC.RECONVERGENT B3 ;  /* 0x0000000000037941 */ /* 0x000fea0003800200 */
.L_x_35:
        /* <DEDUP_REMOVED lines=9> */
[----:B------:R-:W-:Y:S01]  /*1450*/  MOV R20, R5 ;  /* 0x0000000500147202 */ /* 0x000fe20000000f00 */
[----:B------:R-:W-:Y:S01]  /*1460*/  IMAD.MOV.U32 R21, RZ, RZ, R13 ;  /* 0x000000ffff157224 */ /* 0x000fe200078e000d */
[----:B------:R-:W-:-:S07]  /*1470*/  MOV R24, 0x1490 ;  /* 0x0000149000187802 */ /* 0x000fce0000000f00 */
[----:B------:R-:W-:Y:S05]  /*1480*/  CALL.REL.NOINC `($__internal_3_$__cuda_sm3x_div_rn_noftz_f32_slowpath) ;  /* 0x0000005000f47944 */ /* 0x000fea0003c00000 */
[----:B------:R-:W-:-:S07]  /*1490*/  IMAD.MOV.U32 R6, RZ, RZ, R23 ;  /* 0x000000ffff067224 */ /* 0x000fce00078e0017 */
.L_x_38:
[----:B------:R-:W-:Y:S05]  /*14a0*/  BSYNC.RECONVERGENT B3 ;  /* 0x0000000000037941 */ /* 0x000fea0003800200 */
.L_x_37:
        /* <DEDUP_REMOVED lines=14> */
.L_x_40:
[----:B------:R-:W-:Y:S05]  /*1590*/  BSYNC.RECONVERGENT B3 ;  /* 0x0000000000037941 */ /* 0x000fea0003800200 */
.L_x_39:
[----:B------:R-:W0:Y:S01]  /*15a0*/  F2F.F64.F32 R44, R3 ;  /* 0x00000003002c7310 */ /* 0x000e220000201800 */
[----:B------:R-:W-:Y:S01]  /*15b0*/  BSSY.RECONVERGENT B0, `(.L_x_41) ;  /* 0x0000005000007945 */ /* 0x000fe20003800200 */
[----:B------:R-:W-:Y:S01]  /*15c0*/  MOV R39, 0x1600 ;  /* 0x0000160000277802 */ /* 0x000fe20000000f00 */
[----:B0-----:R-:W-:-:S10]  /*15d0*/  DADD R20, -RZ, |R44| ;  /* 0x00000000ff147229 */ /* 0x001fd4000000052c */
[----:B------:R-:W-:-:S07]  /*15e0*/  IMAD.MOV.U32 R40, RZ, RZ, R21 ;  /* 0x000000ffff287224 */ /* 0x000fce00078e0015 */
[----:B------:R-:W-:Y:S05]  /*15f0*/  CALL.REL.NOINC `($_Z11UpdateBoidsPfS_$__internal_accurate_pow) ;  /* 0x0000005800387944 */ /* 0x000fea0003c00000 */
[----:B------:R-:W-:Y:S05]  /*1600*/  BSYNC.RECONVERGENT B0 ;  /* 0x0000000000007941 */ /* 0x000fea0003800200 */
.L_x_41:
[----:B------:R-:W-:Y:S01]  /*1610*/  DADD R22, R44, 2 ;  /* 0x400000002c167429 */ /* 0x000fe20000000000 */
[----:B------:R-:W0:Y:S01]  /*1620*/  F2F.F64.F32 R42, R6 ;  /* 0x00000006002a7310 */ /* 0x000e220000201800 */
[C---:B------:R-:W-:Y:S01]  /*1630*/  FSETP.NEU.AND P0, PT, R3.reuse, RZ, PT ;  /* 0x000000ff0300720b */ /* 0x040fe20003f0d000 */
[----:B------:R-:W-:Y:S01]  /*1640*/  BSSY.RECONVERGENT B0, `(.L_x_42) ;  /* 0x0000010000007945 */ /* 0x000fe20003800200 */
[----:B------:R-:W-:-:S06]  /*1650*/  FSETP.NEU.AND P2, PT, R3, 1, PT ;  /* 0x3f8000000300780b */ /* 0x000fcc0003f4d000 */
[----:B------:R-:W-:Y:S02]  /*1660*/  LOP3.LUT R22, R23, 0x7ff00000, RZ, 0xc0, !PT ;  /* 0x7ff0000017167812 */ /* 0x000fe400078ec0ff */
[----:B------:R-:W-:Y:S02]  /*1670*/  FSEL R23, R20, RZ, P0 ;  /* 0x000000ff14177208 */ /* 0x000fe40000000000 */
[----:B------:R-:W-:Y:S01]  /*1680*/  ISETP.NE.AND P1, PT, R22, 0x7ff00000, PT ;  /* 0x7ff000001600780c */ /* 0x000fe20003f25270 */
[----:B0-----:R-:W-:Y:S01]  /*1690*/  DADD R24, -RZ, |R42| ;  /* 0x00000000ff187229 */ /* 0x001fe2000000052a */
[----:B------:R-:W-:-:S09]  /*16a0*/  FSEL R22, R21, RZ, P0 ;  /* 0x000000ff15167208 */ /* 0x000fd20000000000 */
[----:B------:R-:W-:Y:S02]  /*16b0*/  IMAD.MOV.U32 R20, RZ, RZ, R24 ;  /* 0x000000ffff147224 */ /* 0x000fe400078e0018 */
[----:B------:R-:W-:Y:S01]  /*16c0*/  IMAD.MOV.U32 R40, RZ, RZ, R25 ;  /* 0x000000ffff287224 */ /* 0x000fe200078e0019 */
[----:B------:R-:W-:Y:S06]  /*16d0*/  @P1 BRA `(.L_x_43) ;  /* 0x0000000000181947 */ /* 0x000fec0003800000 */
[----:B------:R-:W-:-:S13]  /*16e0*/  FSETP.NAN.AND P0, PT, R3, R3, PT ;  /* 0x000000030300720b */ /* 0x000fda0003f08000 */
[----:B------:R-:W-:Y:S01]  /*16f0*/  @P0 DADD R22, R44, 2 ;  /* 0x400000002c160429 */ /* 0x000fe20000000000 */
[----:B------:R-:W-:Y:S10]  /*1700*/  @P0 BRA `(.L_x_43) ;  /* 0x00000000000c0947 */ /* 0x000ff40003800000 */
[----:B------:R-:W-:-:S14]  /*1710*/  DSETP.NEU.AND P0, PT, |R44|, +INF , PT ;  /* 0x7ff000002c00742a */ /* 0x000fdc0003f0d200 */
[----:B------:R-:W-:Y:S01]  /*1720*/  @!P0 MOV R22, 0x0 ;  /* 0x0000000000168802 */ /* 0x000fe20000000f00 */
[----:B------:R-:W-:-:S07]  /*1730*/  @!P0 IMAD.MOV.U32 R23, RZ, RZ, 0x7ff00000 ;  /* 0x7ff00000ff178424 */ /* 0x000fce00078e00ff */
.L_x_43:
[----:B------:R-:W-:Y:S05]  /*1740*/  BSYNC.RECONVERGENT B0 ;  /* 0x0000000000007941 */ /* 0x000fea0003800200 */
.L_x_42:
[----:B------:R-:W-:Y:S01]  /*1750*/  BSSY.RECONVERGENT B0, `(.L_x_44) ;  /* 0x0000005000007945 */ /* 0x000fe20003800200 */
[----:B------:R-:W-:Y:S02]  /*1760*/  FSEL R48, R22, RZ, P2 ;  /* 0x000000ff16307208 */ /* 0x000fe40001000000 */
[----:B------:R-:W-:Y:S02]  /*1770*/  FSEL R49, R23, 1.875, P2 ;  /* 0x3ff0000017317808 */ /* 0x000fe40001000000 */
[----:B------:R-:W-:-:S07]  /*1780*/  MOV R39, 0x17a0 ;  /* 0x000017a000277802 */ /* 0x000fce0000000f00 */
[----:B------:R-:W-:Y:S05]  /*1790*/  CALL.REL.NOINC `($_Z11UpdateBoidsPfS_$__internal_accurate_pow) ;  /* 0x0000005400d07944 */ /* 0x000fea0003c00000 */
[----:B------:R-:W-:Y:S05]  /*17a0*/  BSYNC.RECONVERGENT B0 ;  /* 0x0000000000007941 */ /* 0x000fea0003800200 */
.L_x_44:
        /* <DEDUP_REMOVED lines=17> */
.L_x_46:
[----:B------:R-:W-:Y:S05]  /*18c0*/  BSYNC.RECONVERGENT B0 ;  /* 0x0000000000007941 */ /* 0x000fea0003800200 */
.L_x_45:
[----:B------:R-:W-:Y:S01]  /*18d0*/  FSEL R20, R22, RZ, P2 ;  /* 0x000000ff16147208 */ /* 0x000fe20001000000 */
[----:B------:R-:W-:Y:S01]  /*18e0*/  BSSY.RECONVERGENT B0, `(.L_x_47) ;  /* 0x0000007000007945 */ /* 0x000fe20003800200 */
[----:B------:R-:W-:Y:S01]  /*18f0*/  FSEL R21, R23, 1.875, P2 ;  /* 0x3ff0000017157808 */ /* 0x000fe20001000000 */
[----:B------:R-:W-:Y:S01]  /*1900*/  IMAD.MOV.U32 R40, RZ, RZ, R25 ;  /* 0x000000ffff287224 */ /* 0x000fe200078e0019 */
[----:B------:R-:W-:-:S04]  /*1910*/  MOV R39, 0x1950 ;  /* 0x0000195000277802 */ /* 0x000fc80000000f00 */
[----:B------:R-:W-:Y:S01]  /*1920*/  DADD R48, R48, R20 ;  /* 0x0000000030307229 */ /* 0x000fe20000000014 */
[----:B------:R-:W-:-:S10]  /*1930*/  IMAD.MOV.U32 R20, RZ, RZ, R24 ;  /* 0x000000ffff147224 */ /* 0x000fd400078e0018 */
[----:B------:R-:W-:Y:S05]  /*1940*/  CALL.REL.NOINC `($_Z11UpdateBoidsPfS_$__internal_accurate_pow) ;  /* 0x0000005400647944 */ /* 0x000fea0003c00000 */
[----:B------:R-:W-:Y:S05]  /*1950*/  BSYNC.RECONVERGENT B0 ;  /* 0x0000000000007941 */ /* 0x000fea0003800200 */
.L_x_47:
        /* <DEDUP_REMOVED lines=15> */
.L_x_49:
[----:B------:R-:W-:Y:S05]  /*1a50*/  BSYNC.RECONVERGENT B0 ;  /* 0x0000000000007941 */ /* 0x000fea0003800200 */
.L_x_48:
[----:B------:R-:W-:Y:S01]  /*1a60*/  FSEL R4, R22, RZ, P2 ;  /* 0x000000ff16047208 */ /* 0x000fe20001000000 */
[----:B------:R-:W-:Y:S01]  /*1a70*/  BSSY.RECONVERGENT B0, `(.L_x_50) ;  /* 0x000001a000007945 */ /* 0x000fe20003800200 */
[----:B------:R-:W-:Y:S01]  /*1a80*/  FSEL R5, R23, 1.875, P2 ;  /* 0x3ff0000017057808 */ /* 0x000fe20001000000 */
[----:B------:R-:W-:Y:S01]  /*1a90*/  IMAD.MOV.U32 R23, RZ, RZ, 0x3fd80000 ;  /* 0x3fd80000ff177424 */ /* 0x000fe200078e00ff */
[----:B------:R-:W-:-:S04]  /*1aa0*/  MOV R22, 0x0 ;  /* 0x0000000000167802 */ /* 0x000fc80000000f00 */
[----:B------:R-:W-:-:S06]  /*1ab0*/  DADD R48, R48, R4 ;  /* 0x0000000030307229 */ /* 0x000fcc0000000004 */
[----:B------:R-:W0:Y:S04]  /*1ac0*/  MUFU.RSQ64H R21, R49 ;  /* 0x0000003100157308 */ /* 0x000e280000001c00 */
[----:B------:R-:W-:-:S05]  /*1ad0*/  VIADD R20, R49, 0xfcb00000 ;  /* 0xfcb0000031147836 */ /* 0x000fca0000000000 */
[----:B------:R-:W-:Y:S01]  /*1ae0*/  ISETP.GE.U32.AND P0, PT, R20, 0x7ca00000, PT ;  /* 0x7ca000001400780c */ /* 0x000fe20003f06070 */
[----:B0-----:R-:W-:-:S08]  /*1af0*/  DMUL R4, R20, R20 ;  /* 0x0000001414047228 */ /* 0x001fd00000000000 */
[----:B------:R-:W-:-:S08]  /*1b00*/  DFMA R4, R48, -R4, 1 ;  /* 0x3ff000003004742b */ /* 0x000fd00000000804 */
[----:B------:R-:W-:Y:S02]  /*1b10*/  DFMA R22, R4, R22, 0.5 ;  /* 0x3fe000000416742b */ /* 0x000fe40000000016 */
[----:B------:R-:W-:-:S08]  /*1b20*/  DMUL R4, R20, R4 ;  /* 0x0000000414047228 */ /* 0x000fd00000000000 */
[----:B------:R-:W-:-:S08]  /*1b30*/  DFMA R28, R22, R4, R20 ;  /* 0x00000004161c722b */ /* 0x000fd00000000014 */
[----:B------:R-:W-:Y:S02]  /*1b40*/  DMUL R22, R48, R28 ;  /* 0x0000001c30167228 */ /* 0x000fe40000000000 */
[----:B------:R-:W-:Y:S02]  /*1b50*/  VIADD R5, R29, 0xfff00000 ;  /* 0xfff000001d057836 */ /* 0x000fe40000000000 */
[----:B------:R-:W-:-:S04]  /*1b60*/  IMAD.MOV.U32 R4, RZ, RZ, R28 ;  /* 0x000000ffff047224 */ /* 0x000fc800078e001c */
[----:B------:R-:W-:-:S08]  /*1b70*/  DFMA R24, R22, -R22, R48 ;  /* 0x800000161618722b */ /* 0x000fd00000000030 */
[----:B------:R-:W-:Y:S01]  /*1b80*/  DFMA R26, R24, R4, R22 ;  /* 0x00000004181a722b */ /* 0x000fe20000000016 */
[----:B------:R-:W-:Y:S10]  /*1b90*/  @!P0 BRA `(.L_x_51) ;  /* 0x00000000001c8947 */ /* 0x000ff40003800000 */
[----:B------:R-:W-:Y:S01]  /*1ba0*/  IMAD.MOV.U32 R3, RZ, RZ, R24 ;  /* 0x000000ffff037224 */ /* 0x000fe200078e0018 */
[----:B------:R-:W-:Y:S01]  /*1bb0*/  MOV R24, 0x1c10 ;  /* 0x00001c1000187802 */ /* 0x000fe20000000f00 */
[----:B------:R-:W-:Y:S02]  /*1bc0*/  IMAD.MOV.U32 R4, RZ, RZ, R28 ;  /* 0x000000ffff047224 */ /* 0x000fe400078e001c */
[----:B------:R-:W-:Y:S02]  /*1bd0*/  IMAD.MOV.U32 R6, RZ, RZ, R48 ;  /* 0x000000ffff067224 */ /* 0x000fe400078e0030 */
[----:B------:R-:W-:Y:S02]  /*1be0*/  IMAD.MOV.U32 R26, RZ, RZ, R22 ;  /* 0x000000ffff1a7224 */ /* 0x000fe400078e0016 */
[----:B------:R-:W-:-:S07]  /*1bf0*/  IMAD.MOV.U32 R27, RZ, RZ, R23 ;  /* 0x000000ffff1b7224 */ /* 0x000fce00078e0017 */
[----:B------:R-:W-:Y:S05]  /*1c00*/  CALL.REL.NOINC `($__internal_1_$__cuda_sm20_dsqrt_rn_f64_mediumpath_v1) ;  /* 0x00000048000c7944 */ /* 0x000fea0003c00000 */
.L_x_51:
[----:B------:R-:W-:Y:S05]  /*1c10*/  BSYNC.RECONVERGENT B0 ;  /* 0x0000000000007941 */ /* 0x000fea0003800200 */
.L_x_50:
[----:B------:R-:W0:Y:S01]  /*1c20*/  F2F.F32.F64 R26, R26 ;  /* 0x0000001a001a7310 */ /* 0x000e220000301000 */
[----:B------:R-:W-:Y:S01]  /*1c30*/  MOV R4, 0x1 ;  /* 0x0000000100047802 */ /* 0x000fe20000000f00 */
[----:B------:R-:W-:Y:S06]  /*1c40*/  BSSY.RECONVERGENT B1, `(.L_x_52) ;  /* 0x0000017000017945 */ /* 0x000fec0003800200 */
[----:B0-----:R-:W0:Y:S08]  /*1c50*/  F2F.F64.F32 R32, R26 ;  /* 0x0000001a00207310 */ /* 0x001e300000201800 */
[----:B0-----:R-:W0:Y:S02]  /*1c60*/  MUFU.RCP64H R5, R33 ;  /* 0x0000002100057308 */ /* 0x001e240000001800 */
[----:B0-----:R-:W-:-:S08]  /*1c70*/  DFMA R20, -R32, R4, 1 ;  /* 0x3ff000002014742b */ /* 0x001fd00000000104 */
[----:B------:R-:W-:-:S08]  /*1c80*/  DFMA R20, R20, R20, R20 ;  /* 0x000000141414722b */ /* 0x000fd00000000014 */
[----:B------:R-:W-:Y:S02]  /*1c90*/  DFMA R4, R4, R20, R4 ;  /* 0x000000140404722b */ /* 0x000fe40000000004 */
[----:B------:R-:W-:-:S06]  /*1ca0*/  DMUL R20, R44, 3 ;  /* 0x400800002c147828 */ /* 0x000fcc0000000000 */
[----:B------:R-:W-:-:S04]  /*1cb0*/  DFMA R22, -R32, R4, 1 ;  /* 0x3ff000002016742b */ /* 0x000fc80000000104 */
[----:B------:R-:W-:-:S04]  /*1cc0*/  FSETP.GEU.AND P1, PT, |R21|, 6.5827683646048100446e-37, PT ;  /* 0x036000001500780b */ /* 0x000fc80003f2e200 */
[----:B------:R-:W-:-:S08]  /*1cd0*/  DFMA R4, R4, R22, R4 ;  /* 0x000000160404722b */ /* 0x000fd00000000004 */
[----:B------:R-:W-:-:S08]  /*1ce0*/  DMUL R22, R20, R4 ;  /* 0x0000000414167228 */ /* 0x000fd00000000000 */
[----:B------:R-:W-:-:S08]  /*1cf0*/  DFMA R24, -R32, R22, R20 ;  /* 0x000000162018722b */ /* 0x000fd00000000114 */
[----:B------:R-:W-:-:S10]  /*1d00*/  DFMA R4, R4, R24, R22 ;  /* 0x000000180404722b */ /* 0x000fd40000000016 */
[----:B------:R-:W-:-:S05]  /*1d10*/  FFMA R3, RZ, R33, R5 ;  /* 0x00000021ff037223 */ /* 0x000fca0000000005 */
[----:B------:R-:W-:-:S13]  /*1d20*/  FSETP.GT.AND P0, PT, |R3|, 1.469367938527859385e-39, PT ;  /* 0x001000000300780b */ /* 0x000fda0003f04200 */
[----:B------:R-:W-:Y:S05]  /*1d30*/  @P0 BRA P1, `(.L_x_53) ;  /* 0x00000000001c0947 */ /* 0x000fea0000800000 */
[----:B------:R-:W-:Y:S01]  /*1d40*/  IMAD.MOV.U32 R22, RZ, RZ, R20 ;  /* 0x000000ffff167224 */ /* 0x000fe200078e0014 */
[----:B------:R-:W-:Y:S01]  /*1d50*/  MOV R20, 0x1d90 ;  /* 0x00001d9000147802 */ /* 0x000fe20000000f00 */
[----:B------:R-:W-:Y:S02]  /*1d60*/  IMAD.MOV.U32 R6, RZ, RZ, R32 ;  /* 0x000000ffff067224 */ /* 0x000fe400078e0020 */
[----:B------:R-:W-:-:S07]  /*1d70*/  IMAD.MOV.U32 R13, RZ, RZ, R33 ;  /* 0x000000ffff0d7224 */ /* 0x000fce00078e0021 */
[----:B------:R-:W-:Y:S05]  /*1d80*/  CALL.REL.NOINC `($__internal_0_$__cuda_sm20_div_rn_f64_full) ;  /* 0x0000004000187944 */ /* 0x000fea0003c00000 */
[----:B------:R-:W-:Y:S02]  /*1d90*/  IMAD.MOV.U32 R4, RZ, RZ, R13 ;  /* 0x000000ffff047224 */ /* 0x000fe400078e000d */
[----:B------:R-:W-:-:S07]  /*1da0*/  IMAD.MOV.U32 R5, RZ, RZ, R6 ;  /* 0x000000ffff057224 */ /* 0x000fce00078e0006 */
.L_x_53:
[----:B------:R-:W-:Y:S05]  /*1db0*/  BSYNC.RECONVERGENT B1 ;  /* 0x0000000000017941 */ /* 0x000fea0003800200 */
.L_x_52:
[----:B------:R-:W0:Y:S01]  /*1dc0*/  MUFU.RCP64H R21, R33 ;  /* 0x0000002100157308 */ /* 0x000e220000001800 */
[----:B------:R-:W-:Y:S01]  /*1dd0*/  IMAD.MOV.U32 R20, RZ, RZ, 0x1 ;  /* 0x00000001ff147424 */ /* 0x000fe200078e00ff */
[----:B------:R-:W-:Y:S06]  /*1de0*/  BSSY.RECONVERGENT B1, `(.L_x_54) ;  /* 0x0000016000017945 */ /* 0x000fec0003800200 */
[----:B------:R1:W2:Y:S01]  /*1df0*/  F2F.F32.F64 R3, R4 ;  /* 0x0000000400037310 */ /* 0x0002a20000301000 */
        /* <DEDUP_REMOVED lines=12> */
[----:B-12---:R-:W-:Y:S05]  /*1ec0*/  @P0 BRA P1, `(.L_x_55) ;  /* 0x00000000001c0947 */ /* 0x006fea0000800000 */
[----:B------:R-:W-:Y:S01]  /*1ed0*/  IMAD.MOV.U32 R21, RZ, RZ, R23 ;  /* 0x000000ffff157224 */ /* 0x000fe200078e0017 */
[----:B------:R-:W-:Y:S01]  /*1ee0*/  MOV R6, R32 ;  /* 0x0000002000067202 */ /* 0x000fe20000000f00 */
[----:B------:R-:W-:Y:S01]  /*1ef0*/  IMAD.MOV.U32 R13, RZ, RZ, R33 ;  /* 0x000000ffff0d7224 */ /* 0x000fe200078e0021 */
[----:B------:R-:W-:-:S07]  /*1f00*/  MOV R20, 0x1f20 ;  /* 0x00001f2000147802 */ /* 0x000fce0000000f00 */
[----:B------:R-:W-:Y:S05]  /*1f10*/  CALL.REL.NOINC `($__internal_0_$__cuda_sm20_div_rn_f64_full) ;  /* 0x0000003c00b47944 */ /* 0x000fea0003c00000 */
[----:B------:R-:W-:Y:S02]  /*1f20*/  IMAD.MOV.U32 R20, RZ, RZ, R13 ;  /* 0x000000ffff147224 */ /* 0x000fe400078e000d */
[----:B------:R-:W-:-:S07]  /*1f30*/  IMAD.MOV.U32 R21, RZ, RZ, R6 ;  /* 0x000000ffff157224 */ /* 0x000fce00078e0006 */
.L_x_55:
[----:B------:R-:W-:Y:S05]  /*1f40*/  BSYNC.RECONVERGENT B1 ;  /* 0x0000000000017941 */ /* 0x000fea0003800200 */
.L_x_54:
[----:B------:R-:W0:Y:S01]  /*1f50*/  MUFU.RCP64H R5, R33 ;  /* 0x0000002100057308 */ /* 0x000e220000001800 */
[----:B------:R-:W-:Y:S01]  /*1f60*/  IMAD.MOV.U32 R4, RZ, RZ, 0x1 ;  /* 0x00000001ff047424 */ /* 0x000fe200078e00ff */
[----:B------:R-:W-:Y:S01]  /*1f70*/  DMUL R46, R46, 3 ;  /* 0x400800002e2e7828 */ /* 0x000fe20000000000 */
[----:B------:R-:W-:Y:S09]  /*1f80*/  BSSY.RECONVERGENT B1, `(.L_x_56) ;  /* 0x0000016000017945 */ /* 0x000ff20003800200 */
[----:B------:R-:W-:Y:S01]  /*1f90*/  FSETP.GEU.AND P1, PT, |R47|, 6.5827683646048100446e-37, PT ;  /* 0x036000002f00780b */ /* 0x000fe20003f2e200 */
[----:B0-----:R-:W-:-:S08]  /*1fa0*/  DFMA R22, -R32, R4, 1 ;  /* 0x3ff000002016742b */ /* 0x001fd00000000104 */
[----:B------:R-:W-:-:S08]  /*1fb0*/  DFMA R22, R22, R22, R22 ;  /* 0x000000161616722b */ /* 0x000fd00000000016 */
[----:B------:R-:W-:-:S08]  /*1fc0*/  DFMA R22, R4, R22, R4 ;  /* 0x000000160416722b */ /* 0x000fd00000000004 */
[----:B------:R-:W-:-:S08]  /*1fd0*/  DFMA R4, -R32, R22, 1 ;  /* 0x3ff000002004742b */ /* 0x000fd00000000116 */
[----:B------:R-:W-:-:S08]  /*1fe0*/  DFMA R24, R22, R4, R22 ;  /* 0x000000041618722b */ /* 0x000fd00000000016 */
[----:B------:R-:W-:-:S08]  /*1ff0*/  DMUL R22, R24, R46 ;  /* 0x0000002e18167228 */ /* 0x000fd00000000000 */
[----:B------:R-:W-:-:S08]  /*2000*/  DFMA R4, -R32, R22, R46 ;  /* 0x000000162004722b */ /* 0x000fd0000000012e */
[----:B------:R-:W-:Y:S02]  /*2010*/  DFMA R22, R24, R4, R22 ;  /* 0x000000041816722b */ /* 0x000fe40000000016 */
[----:B------:R0:W1:Y:S08]  /*2020*/  F2F.F32.F64 R4, R20 ;  /* 0x0000001400047310 */ /* 0x0000700000301000 */
[----:B------:R-:W-:-:S05]  /*2030*/  FFMA R5, RZ, R33, R23 ;  /* 0x00000021ff057223 */ /* 0x000fca0000000017 */
[----:B------:R-:W-:-:S13]  /*2040*/  FSETP.GT.AND P0, PT, |R5|, 1.469367938527859385e-39, PT ;  /* 0x001000000500780b */ /* 0x000fda0003f04200 */
[----:B01----:R-:W-:Y:S05]  /*2050*/  @P0 BRA P1, `(.L_x_57) ;  /* 0x0000000000200947 */ /* 0x003fea0000800000 */
[----:B------:R-:W-:Y:S01]  /*2060*/  IMAD.MOV.U32 R22, RZ, RZ, R46 ;  /* 0x000000ffff167224 */ /* 0x000fe200078e002e */
[----:B------:R-:W-:Y:S01]  /*2070*/  MOV R13, R33 ;  /* 0x00000021000d7202 */ /* 0x000fe20000000f00 */
[----:B------:R-:W-:Y:S01]  /*2080*/  IMAD.MOV.U32 R21, RZ, RZ, R47 ;  /* 0x000000ffff157224 */ /* 0x000fe200078e002f */
[----:B------:R-:W-:Y:S01]  /*2090*/  MOV R20, 0x20c0 ;  /* 0x000020c000147802 */ /* 0x000fe20000000f00 */
[----:B------:R-:W-:-:S07]  /*20a0*/  IMAD.MOV.U32 R6, RZ, RZ, R32 ;  /* 0x000000ffff067224 */ /* 0x000fce00078e0020 */
[----:B------:R-:W-:Y:S05]  /*20b0*/  CALL.REL.NOINC `($__internal_0_$__cuda_sm20_div_rn_f64_full) ;  /* 0x0000003c004c7944 */ /* 0x000fea0003c00000 */
[----:B------:R-:W-:Y:S02]  /*20c0*/  IMAD.MOV.U32 R22, RZ, RZ, R13 ;  /* 0x000000ffff167224 */ /* 0x000fe400078e000d */
[----:B------:R-:W-:-:S07]  /*20d0*/  IMAD.MOV.U32 R23, RZ, RZ, R6 ;  /* 0x000000ffff177224 */ /* 0x000fce00078e0006 */
.L_x_57:
[----:B------:R-:W-:Y:S05]  /*20e0*/  BSYNC.RECONVERGENT B1 ;  /* 0x0000000000017941 */ /* 0x000fea0003800200 */
.L_x_56:
[----:B------:R-:W-:Y:S01]  /*20f0*/  FADD R3, -R16, R3 ;  /* 0x0000000310037221 */ /* 0x000fe20000000100 */
[----:B------:R-:W0:Y:S01]  /*2100*/  F2F.F32.F64 R5, R22 ;  /* 0x0000001600057310 */ /* 0x000e220000301000 */
[----:B------:R-:W-:Y:S01]  /*2110*/  BSSY.RECONVERGENT B0, `(.L_x_58) ;  /* 0x0000008000007945 */ /* 0x000fe20003800200 */
[----:B------:R-:W-:Y:S01]  /*2120*/  FADD R4, -R15, R4 ;  /* 0x000000040f047221 */ /* 0x000fe20000000100 */
[----:B------:R-:W-:-:S05]  /*2130*/  MOV R39, 0x2190 ;  /* 0x0000219000277802 */ /* 0x000fca0000000f00 */
[----:B------:R-:W1:Y:S01]  /*2140*/  F2F.F64.F32 R46, R3 ;  /* 0x00000003002e7310 */ /* 0x000e620000201800 */
[----:B0-----:R-:W-:Y:S01]  /*2150*/  FADD R5, -R14, R5 ;  /* 0x000000050e057221 */ /* 0x001fe20000000100 */
[----:B-1----:R-:W-:-:S10]  /*2160*/  DADD R20, -RZ, |R46| ;  /* 0x00000000ff147229 */ /* 0x002fd4000000052e */
[----:B------:R-:W-:-:S07]  /*2170*/  IMAD.MOV.U32 R40, RZ, RZ, R21 ;  /* 0x000000ffff287224 */ /* 0x000fce00078e0015 */
[----:B------:R-:W-:Y:S05]  /*2180*/  CALL.REL.NOINC `($_Z11UpdateBoidsPfS_$__internal_accurate_pow) ;  /* 0x0000004c00547944 */ /* 0x000fea0003c00000 */
[----:B------:R-:W-:Y:S05]  /*2190*/  BSYNC.RECONVERGENT B0 ;  /* 0x0000000000007941 */ /* 0x000fea0003800200 */
.L_x_58:
        /* <DEDUP_REMOVED lines=17> */
[----:B------:R-:W-:Y:S02]  /*22b0*/  @!P0 IMAD.MOV.U32 R22, RZ, RZ, 0x0 ;  /* 0x00000000ff168424 */ /* 0x000fe400078e00ff */
[----:B------:R-:W-:-:S07]  /*22c0*/  @!P0 IMAD.MOV.U32 R23, RZ, RZ, 0x7ff00000 ;  /* 0x7ff00000ff178424 */ /* 0x000fce00078e00ff */
.L_x_60:
[----:B------:R-:W-:Y:S05]  /*22d0*/  BSYNC.RECONVERGENT B0 ;  /* 0x0000000000007941 */ /* 0x000fea0003800200 */
.L_x_59:
[----:B------:R-:W-:Y:S01]  /*22e0*/  BSSY.RECONVERGENT B0, `(.L_x_61) ;  /* 0x0000005000007945 */ /* 0x000fe20003800200 */
[----:B------:R-:W-:Y:S02]  /*22f0*/  FSEL R48, R22, RZ, P2 ;  /* 0x000000ff16307208 */ /* 0x000fe40001000000 */
[----:B------:R-:W-:Y:S02]  /*2300*/  FSEL R49, R23, 1.875, P2 ;  /* 0x3ff0000017317808 */ /* 0x000fe40001000000 */
[----:B------:R-:W-:-:S07]  /*2310*/  MOV R39, 0x2330 ;  /* 0x0000233000277802 */ /* 0x000fce0000000f00 */
[----:B------:R-:W-:Y:S05]  /*2320*/  CALL.REL.NOINC `($_Z11UpdateBoidsPfS_$__internal_accurate_pow) ;  /* 0x0000004800ec7944 */ /* 0x000fea0003c00000 */
[----:B------:R-:W-:Y:S05]  /*2330*/  BSYNC.RECONVERGENT B0 ;  /* 0x0000000000007941 */ /* 0x000fea0003800200 */
.L_x_61:
        /* <DEDUP_REMOVED lines=15> */
[----:B------:R-:W-:Y:S01]  /*2430*/  @!P0 MOV R22, 0x0 ;  /* 0x0000000000168802 */ /* 0x000fe20000000f00 */
[----:B------:R-:W-:-:S07]  /*2440*/  @!P0 IMAD.MOV.U32 R23, RZ, RZ, 0x7ff00000 ;  /* 0x7ff00000ff178424 */ /* 0x000fce00078e00ff */
.L_x_63:
[----:B------:R-:W-:Y:S05]  /*2450*/  BSYNC.RECONVERGENT B0 ;  /* 0x0000000000007941 */ /* 0x000fea0003800200 */
.L_x_62:
        /* <DEDUP_REMOVED lines=9> */
.L_x_64:
        /* <DEDUP_REMOVED lines=15> */
.L_x_66:
[----:B------:R-:W-:Y:S05]  /*25e0*/  BSYNC.RECONVERGENT B0 ;  /* 0x0000000000007941 */ /* 0x000fea0003800200 */
.L_x_65:
[----:B------:R-:W-:Y:S01]  /*25f0*/  FSEL R4, R22, RZ, P2 ;  /* 0x000000ff16047208 */ /* 0x000fe20001000000 */
[----:B------:R-:W-:Y:S01]  /*2600*/  IMAD.MOV.U32 R22, RZ, RZ, 0x0 ;  /* 0x00000000ff167424 */ /* 0x000fe200078e00ff */
[----:B------:R-:W-:Y:S01]  /*2610*/  FSEL R5, R23, 1.875, P2 ;  /* 0x3ff0000017057808 */ /* 0x000fe20001000000 */
[----:B------:R-:W-:Y:S01]  /*2620*/  BSSY.RECONVERGENT B0, `(.L_x_67) ;  /* 0x0000018000007945 */ /* 0x000fe20003800200 */
        /* <DEDUP_REMOVED lines=23> */
.L_x_68:
[----:B------:R-:W-:Y:S05]  /*27a0*/  BSYNC.RECONVERGENT B0 ;  /* 0x0000000000007941 */ /* 0x000fea0003800200 */
.L_x_67:
[----:B------:R-:W0:Y:S01]  /*27b0*/  F2F.F32.F64 R26, R26 ;  /* 0x0000001a001a7310 */ /* 0x000e220000301000 */
[----:B------:R-:W-:Y:S01]  /*27c0*/  MOV R4, 0x1 ;  /* 0x0000000100047802 */ /* 0x000fe20000000f00 */
[----:B------:R-:W-:Y:S01]  /*27d0*/  UMOV UR4, 0x33333333 ;  /* 0x3333333300047882 */ /* 0x000fe20000000000 */
[----:B------:R-:W-:Y:S01]  /*27e0*/  UMOV UR5, 0x3fe33333 ;  /* 0x3fe3333300057882 */ /* 0x000fe20000000000 */
[----:B------:R-:W-:Y:S04]  /*27f0*/  BSSY.RECONVERGENT B1, `(.L_x_69) ;  /* 0x0000017000017945 */ /* 0x000fe80003800200 */
[----:B0-----:R-:W0:Y:S08]  /*2800*/  F2F.F64.F32 R32, R26 ;  /* 0x0000001a00207310 */ /* 0x001e300000201800 */
[----:B0-----:R-:W0:Y:S02]  /*2810*/  MUFU.RCP64H R5, R33 ;  /* 0x0000002100057308 */ /* 0x001e240000001800 */
[----:B0-----:R-:W-:-:S08]  /*2820*/  DFMA R20, -R32, R4, 1 ;  /* 0x3ff000002014742b */ /* 0x001fd00000000104 */
[----:B------:R-:W-:-:S08]  /*2830*/  DFMA R20, R20, R20, R20 ;  /* 0x000000141414722b */ /* 0x000fd00000000014 */
[----:B------:R-:W-:Y:S02]  /*2840*/  DFMA R4, R4, R20, R4 ;  /* 0x000000140404722b */ /* 0x000fe40000000004 */
[----:B------:R-:W-:-:S06]  /*2850*/  DMUL R20, R46, UR4 ;  /* 0x000000042e147c28 */ /* 0x000fcc0008000000 */
        /* <DEDUP_REMOVED lines=16> */
.L_x_70:
[----:B------:R-:W-:Y:S05]  /*2960*/  BSYNC.RECONVERGENT B1 ;  /* 0x0000000000017941 */ /* 0x000fea0003800200 */
.L_x_69:
[----:B------:R-:W0:Y:S01]  /*2970*/  MUFU.RCP64H R21, R33 ;  /* 0x0000002100157308 */ /* 0x000e220000001800 */
[----:B------:R-:W-:Y:S01]  /*2980*/  IMAD.MOV.U32 R20, RZ, RZ, 0x1 ;  /* 0x00000001ff147424 */ /* 0x000fe200078e00ff */
[----:B------:R-:W-:Y:S01]  /*2990*/  UMOV UR4, 0x33333333 ;  /* 0x3333333300047882 */ /* 0x000fe20000000000 */
[----:B------:R-:W-:Y:S01]  /*29a0*/  UMOV UR5, 0x3fe33333 ;  /* 0x3fe3333300057882 */ /* 0x000fe20000000000 */
[----:B------:R-:W-:Y:S04]  /*29b0*/  BSSY.RECONVERGENT B1, `(.L_x_71) ;  /* 0x0000016000017945 */ /* 0x000fe80003800200 */
[----:B------:R1:W2:Y:S01]  /*29c0*/  F2F.F32.F64 R3, R4 ;  /* 0x0000000400037310 */ /* 0x0002a20000301000 */
        /* <DEDUP_REMOVED lines=20> */
.L_x_72:
[----:B------:R-:W-:Y:S05]  /*2b10*/  BSYNC.RECONVERGENT B1 ;  /* 0x0000000000017941 */ /* 0x000fea0003800200 */
.L_x_71:
[----:B------:R-:W0:Y:S01]  /*2b20*/  MUFU.RCP64H R5, R33 ;  /* 0x0000002100057308 */ /* 0x000e220000001800 */
[----:B------:R-:W-:Y:S01]  /*2b30*/  IMAD.MOV.U32 R4, RZ, RZ, 0x1 ;  /* 0x00000001ff047424 */ /* 0x000fe200078e00ff */
[----:B------:R-:W-:Y:S01]  /*2b40*/  UMOV UR4, 0x33333333 ;  /* 0x3333333300047882 */ /* 0x000fe20000000000 */
[----:B------:R-:W-:Y:S01]  /*2b50*/  UMOV UR5, 0x3fe33333 ;  /* 0x3fe3333300057882 */ /* 0x000fe20000000000 */
[----:B------:R-:W-:Y:S01]  /*2b60*/  BSSY.RECONVERGENT B1, `(.L_x_73) ;  /* 0x0000017000017945 */ /* 0x000fe20003800200 */
[----:B------:R-:W-:-:S10]  /*2b70*/  DMUL R42, R42, UR4 ;  /* 0x000000042a2a7c28 */ /* 0x000fd40008000000 */
        /* <DEDUP_REMOVED lines=21> */
.L_x_74:
[----:B------:R-:W-:Y:S05]  /*2cd0*/  BSYNC.RECONVERGENT B1 ;  /* 0x0000000000017941 */ /* 0x000fea0003800200 */
.L_x_73:
[----:B------:R-:W0:Y:S01]  /*2ce0*/  F2F.F64.F32 R48, R0 ;  /* 0x0000000000307310 */ /* 0x000e220000201800 */
[----:B------:R-:W-:Y:S01]  /*2cf0*/  BSSY.RECONVERGENT B0, `(.L_x_75) ;  /* 0x0000006000007945 */ /* 0x000fe20003800200 */
[----:B------:R-:W-:-:S06]  /*2d00*/  MOV R39, 0x2d50 ;  /* 0x00002d5000277802 */ /* 0x000fcc0000000f00 */
[----:B------:R1:W2:Y:S01]  /*2d10*/  F2F.F32.F64 R5, R22 ;  /* 0x0000001600057310 */ /* 0x0002a20000301000 */
[----:B0-----:R-:W-:-:S10]  /*2d20*/  DADD R20, -RZ, |R48| ;  /* 0x00000000ff147229 */ /* 0x001fd40000000530 */
[----:B-12---:R-:W-:-:S07]  /*2d30*/  IMAD.MOV.U32 R40, RZ, RZ, R21 ;  /* 0x000000ffff287224 */ /* 0x006fce00078e0015 */
[----:B------:R-:W-:Y:S05]  /*2d40*/  CALL.REL.NOINC `($_Z11UpdateBoidsPfS_$__internal_accurate_pow) ;  /* 0x0000004000647944 */ /* 0x000fea0003c00000 */
[----:B------:R-:W-:Y:S05]  /*2d50*/  BSYNC.RECONVERGENT B0 ;  /* 0x0000000000007941 */ /* 0x000fea0003800200 */
.L_x_75:
[----:B------:R-:W-:Y:S01]  /*2d60*/  DADD R22, R48, 2 ;  /* 0x4000000030167429 */ /* 0x000fe20000000000 */
[----:B------:R-:W0:Y:S01]  /*2d70*/  F2F.F64.F32 R46, R2 ;  /* 0x00000002002e7310 */ /* 0x000e220000201800 */
[----:B------:R-:W-:Y:S01]  /*2d80*/  FSETP.NEU.AND P0, PT, R0, RZ, PT ;  /* 0x000000ff0000720b */ /* 0x000fe20003f0d000 */
[----:B------:R-:W-:Y:S03]  /*2d90*/  BSSY.RECONVERGENT B0, `(.L_x_76) ;  /* 0x000000d000007945 */ /* 0x000fe60003800200 */
        /* <DEDUP_REMOVED lines=12> */
.L_x_77:
[----:B------:R-:W-:Y:S05]  /*2e60*/  BSYNC.RECONVERGENT B0 ;  /* 0x0000000000007941 */ /* 0x000fea0003800200 */
.L_x_76:
[----:B------:R-:W-:Y:S01]  /*2e70*/  BSSY.RECONVERGENT B0, `(.L_x_78) ;  /* 0x0000004000007945 */ /* 0x000fe20003800200 */
[----:B------:R-:W-:Y:S01]  /*2e80*/  IMAD.MOV.U32 R40, RZ, RZ, R21 ;  /* 0x000000ffff287224 */ /* 0x000fe200078e0015 */
[----:B------:R-:W-:-:S07]  /*2e90*/  MOV R39, 0x2eb0 ;  /* 0x00002eb000277802 */ /* 0x000fce0000000f00 */
[----:B------:R-:W-:Y:S05]  /*2ea0*/  CALL.REL.NOINC `($_Z11UpdateBoidsPfS_$__internal_accurate_pow) ;  /* 0x00000040000c7944 */ /* 0x000fea0003c00000 */
[----:B------:R-:W-:Y:S05]  /*2eb0*/  BSYNC.RECONVERGENT B0 ;  /* 0x0000000000007941 */ /* 0x000fea0003800200 */
.L_x_78:
[----:B------:R-:W-:Y:S01]  /*2ec0*/  DADD R22, R46, 2 ;  /* 0x400000002e167429 */ /* 0x000fe20000000000 */
[----:B------:R-:W0:Y:S01]  /*2ed0*/  F2F.F64.F32 R42, R9 ;  /* 0x00000009002a7310 */ /* 0x000e220000201800 */
[----:B------:R-:W-:Y:S01]  /*2ee0*/  FSETP.NEU.AND P1, PT, R2, RZ, PT ;  /* 0x000000ff0200720b */ /* 0x000fe20003f2d000 */
[----:B------:R-:W-:Y:S01]  /*2ef0*/  BSSY.RECONVERGENT B0, `(.L_x_79) ;  /* 0x0000011000007945 */ /* 0x000fe20003800200 */
[----:B------:R-:W-:Y:S02]  /*2f00*/  FSETP.NEU.AND P3, PT, R0, 1, PT ;  /* 0x3f8000000000780b */ /* 0x000fe40003f6d000 */
[----:B------:R-:W-:Y:S02]  /*2f10*/  FSETP.NEU.AND P0, PT, R2, 1, PT ;  /* 0x3f8000000200780b */ /* 0x000fe40003f0d000 */
[----:B------:R-:W-:Y:S02]  /*2f20*/  FSEL R44, R44, RZ, P3 ;  /* 0x000000ff2c2c7208 */ /* 0x000fe40001800000 */
[----:B------:R-:W-:-:S02]  /*2f30*/  LOP3.LUT R22, R23, 0x7ff00000, RZ, 0xc0, !PT ;  /* 0x7ff0000017167812 */ /* 0x000fc400078ec0ff */
[----:B------:R-:W-:Y:S02]  /*2f40*/  FSEL R23, R20, RZ, P1 ;  /* 0x000000ff14177208 */ /* 0x000fe40000800000 */
[----:B------:R-:W-:Y:S02]  /*2f50*/  ISETP.NE.AND P2, PT, R22, 0x7ff00000, PT ;  /* 0x7ff000001600780c */ /* 0x000fe40003f45270 */
[----:B------:R-:W-:Y:S01]  /*2f60*/  FSEL R22, R21, RZ, P1 ;  /* 0x000000ff15167208 */ /* 0x000fe20000800000 */
[----:B0-----:R-:W-:Y:S01]  /*2f70*/  DADD R20, -RZ, |R42| ;  /* 0x00000000ff147229 */ /* 0x001fe2000000052a */
[----:B------:R-:W-:-:S09]  /*2f80*/  FSEL R45, R45, 1.875, P3 ;  /* 0x3ff000002d2d7808 */ /* 0x000fd20001800000 */
[----:B------:R-:W-:Y:S05]  /*2f90*/  @P2 BRA `(.L_x_80) ;  /* 0x0000000000182947 */ /* 0x000fea0003800000 */
[----:B------:R-:W-:-:S13]  /*2fa0*/  FSETP.NAN.AND P1, PT, R2, R2, PT ;  /* 0x000000020200720b */ /* 0x000fda0003f28000 */
[----:B------:R-:W-:Y:S01]  /*2fb0*/  @P1 DADD R22, R46, 2 ;  /* 0x400000002e161429 */ /* 0x000fe20000000000 */
[----:B------:R-:W-:Y:S10]  /*2fc0*/  @P1 BRA `(.L_x_80) ;  /* 0x00000000000c1947 */ /* 0x000ff40003800000 */
[----:B------:R-:W-:-:S14]  /*2fd0*/  DSETP.NEU.AND P1, PT, |R46|, +INF , PT ;  /* 0x7ff000002e00742a */ /* 0x000fdc0003f2d200 */
[----:B------:R-:W-:Y:S01]  /*2fe0*/  @!P1 IMAD.MOV.U32 R22, RZ, RZ, 0x0 ;  /* 0x00000000ff169424 */ /* 0x000fe200078e00ff */
[----:B------:R-:W-:-:S07]  /*2ff0*/  @!P1 MOV R23, 0x7ff00000 ;  /* 0x7ff0000000179802 */ /* 0x000fce0000000f00 */
.L_x_80:
[----:B------:R-:W-:Y:S05]  /*3000*/  BSYNC.RECONVERGENT B0 ;  /* 0x0000000000007941 */ /* 0x000fea0003800200 */
.L_x_79:
[----:B------:R-:W-:Y:S01]  /*3010*/  FSEL R22, R22, RZ, P0 ;  /* 0x000000ff16167208 */ /* 0x000fe20000000000 */
[----:B------:R-:W-:Y:S01]  /*3020*/  BSSY.RECONVERGENT B0, `(.L_x_81) ;  /* 0x0000006000007945 */ /* 0x000fe20003800200 */
[----:B------:R-:W-:Y:S01]  /*3030*/  FSEL R23, R23, 1.875, P0 ;  /* 0x3ff0000017177808 */ /* 0x000fe20000000000 */
[----:B------:R-:W-:Y:S01]  /*3040*/  IMAD.MOV.U32 R40, RZ, RZ, R21 ;  /* 0x000000ffff287224 */ /* 0x000fe200078e0015 */
[----:B------:R-:W-:-:S04]  /*3050*/  MOV R39, 0x3080 ;  /* 0x0000308000277802 */ /* 0x000fc80000000f00 */
[----:B------:R-:W-:-:S11]  /*3060*/  DADD R44, R44, R22 ;  /* 0x000000002c2c7229 */ /* 0x000fd60000000016 */
[----:B------:R-:W-:Y:S05]  /*3070*/  CALL.REL.NOINC `($_Z11UpdateBoidsPfS_$__internal_accurate_pow) ;  /* 0x0000003c00987944 */ /* 0x000fea0003c00000 */
[----:B------:R-:W-:Y:S05]  /*3080*/  BSYNC.RECONVERGENT B0 ;  /* 0x0000000000007941 */ /* 0x000fea0003800200 */
.L_x_81:
        /* <DEDUP_REMOVED lines=15> */
.L_x_83:
[----:B------:R-:W-:Y:S05]  /*3180*/  BSYNC.RECONVERGENT B0 ;  /* 0x0000000000007941 */ /* 0x000fea0003800200 */
.L_x_82:
[----:B------:R-:W-:Y:S01]  /*3190*/  FSEL R20, R22, RZ, P2 ;  /* 0x000000ff16147208 */ /* 0x000fe20001000000 */
[----:B------:R-:W-:Y:S01]  /*31a0*/  BSSY.RECONVERGENT B1, `(.L_x_84) ;  /* 0x0000062000017945 */ /* 0x000fe20003800200 */
[----:B------:R-:W-:-:S06]  /*31b0*/  FSEL R21, R23, 1.875, P2 ;  /* 0x3ff0000017157808 */ /* 0x000fcc0001000000 */
[----:B------:R-:W-:-:S06]  /*31c0*/  DADD R44, R44, R20 ;  /* 0x000000002c2c7229 */ /* 0x000fcc0000000014 */
[----:B------:R-:W0:Y:S02]  /*31d0*/  F2F.F32.F64 R21, R44 ;  /* 0x0000002c00157310 */ /* 0x000e240000301000 */
[----:B0-----:R-:W-:-:S13]  /*31e0*/  FSETP.GT.AND P0, PT, R21, RZ, PT ;  /* 0x000000ff1500720b */ /* 0x001fda0003f04000 */
[----:B------:R-:W-:Y:S05]  /*31f0*/  @!P0 BRA `(.L_x_85) ;  /* 0x0000000400708947 */ /* 0x000fea0003800000 */
[----:B------:R-:W-:Y:S01]  /*3200*/  VIADD R2, R21, 0xf3000000 ;  /* 0xf300000015027836 */ /* 0x000fe20000000000 */
[----:B------:R0:W1:Y:S01]  /*3210*/  MUFU.RSQ R0, R21 ;  /* 0x0000001500007308 */ /* 0x0000620000001400 */
[----:B------:R-:W-:Y:S03]  /*3220*/  BSSY.RECONVERGENT B0, `(.L_x_86) ;  /* 0x000000b000007945 */ /* 0x000fe60003800200 */
[----:B------:R-:W-:-:S13]  /*3230*/  ISETP.GT.U32.AND P0, PT, R2, 0x727fffff, PT ;  /* 0x727fffff0200780c */ /* 0x000fda0003f04070 */
[----:B01----:R-:W-:Y:S05]  /*3240*/  @!P0 BRA `(.L_x_87) ;  /* 0x0000000000108947 */ /* 0x003fea0003800000 */
[----:B------:R-:W-:-:S07]  /*3250*/  MOV R20, 0x3270 ;  /* 0x0000327000147802 */ /* 0x000fce0000000f00 */
[----:B------:R-:W-:Y:S05]  /*3260*/  CALL.REL.NOINC `($__internal_2_$__cuda_sm20_sqrt_rn_f32_slowpath) ;  /* 0x0000003400287944 */ /* 0x000fea0003c00000 */
[----:B------:R-:W-:Y:S01]  /*3270*/  IMAD.MOV.U32 R32, RZ, RZ, R25 ;  /* 0x000000ffff207224 */ /* 0x000fe200078e0019 */
[----:B------:R-:W-:Y:S06]  /*3280*/  BRA `(.L_x_88) ;  /* 0x0000000000107947 */ /* 0x000fec0003800000 */
.L_x_87:
[----:B------:R-:W-:Y:S01]  /*3290*/  FMUL.FTZ R32, R21, R0 ;  /* 0x0000000015207220 */ /* 0x000fe20000410000 */
[----:B------:R-:W-:-:S03]  /*32a0*/  FMUL.FTZ R0, R0, 0.5 ;  /* 0x3f00000000007820 */ /* 0x000fc60000410000 */
[----:B------:R-:W-:-:S04]  /*32b0*/  FFMA R9, -R32, R32, R21 ;  /* 0x0000002020097223 */ /* 0x000fc80000000115 */
[----:B------:R-:W-:-:S07]  /*32c0*/  FFMA R32, R9, R0, R32 ;  /* 0x0000000009207223 */ /* 0x000fce0000000020 */
.L_x_88:
[----:B------:R-:W-:Y:S05]  /*32d0*/  BSYNC.RECONVERGENT B0 ;  /* 0x0000000000007941 */ /* 0x000fea0003800200 */
.L_x_86:
[----:B------:R-:W0:Y:S01]  /*32e0*/  F2F.F64.F32 R32, R32 ;  /* 0x0000002000207310 */ /* 0x000e220000201800 */
[----:B------:R-:W-:Y:S01]  /*32f0*/  IMAD.MOV.U32 R20, RZ, RZ, 0x1 ;  /* 0x00000001ff147424 */ /* 0x000fe200078e00ff */
[----:B------:R-:W-:Y:S06]  /*3300*/  BSSY.RECONVERGENT B3, `(.L_x_89) ;  /* 0x0000016000037945 */ /* 0x000fec0003800200 */
        /* <DEDUP_REMOVED lines=15> */
[----:B------:R-:W-:Y:S01]  /*3400*/  MOV R6, R32 ;  /* 0x0000002000067202 */ /* 0x000fe20000000f00 */
[----:B------:R-:W-:Y:S01]  /*3410*/  IMAD.MOV.U32 R13, RZ, RZ, R33 ;  /* 0x000000ffff0d7224 */ /* 0x000fe200078e0021 */
[----:B------:R-:W-:-:S07]  /*3420*/  MOV R20, 0x3440 ;  /* 0x0000344000147802 */ /* 0x000fce0000000f00 */
[----:B------:R-:W-:Y:S05]  /*3430*/  CALL.REL.NOINC `($__internal_0_$__cuda_sm20_div_rn_f64_full) ;  /* 0x00000028006c7944 */ /* 0x000fea0003c00000 */
[----:B------:R-:W-:Y:S02]  /*3440*/  IMAD.MOV.U32 R20, RZ, RZ, R13 ;  /* 0x000000ffff147224 */ /* 0x000fe400078e000d */
[----:B------:R-:W-:-:S07]  /*3450*/  IMAD.MOV.U32 R21, RZ, RZ, R6 ;  /* 0x000000ffff157224 */ /* 0x000fce00078e0006 */
.L_x_90:
[----:B------:R-:W-:Y:S05]  /*3460*/  BSYNC.RECONVERGENT B3 ;  /* 0x0000000000037941 */ /* 0x000fea0003800200 */
.L_x_89:
[----:B------:R-:W0:Y:S01]  /*3470*/  MUFU.RCP64H R23, R33 ;  /* 0x0000002100177308 */ /* 0x000e220000001800 */
[----:B------:R-:W-:Y:S01]  /*3480*/  IMAD.MOV.U32 R22, RZ, RZ, 0x1 ;  /* 0x00000001ff167424 */ /* 0x000fe200078e00ff */
[----:B------:R-:W-:Y:S01]  /*3490*/  DMUL R46, R46, 3 ;  /* 0x400800002e2e7828 */ /* 0x000fe20000000000 */
[----:B------:R-:W-:Y:S05]  /*34a0*/  BSSY.RECONVERGENT B3, `(.L_x_91) ;  /* 0x0000016000037945 */ /* 0x000fea0003800200 */
[----:B------:R1:W2:Y:S04]  /*34b0*/  F2F.F32.F64 R0, R20 ;  /* 0x0000001400007310 */ /* 0x0002a80000301000 */
        /* <DEDUP_REMOVED lines=20> */
.L_x_92:
[----:B------:R-:W-:Y:S05]  /*3600*/  BSYNC.RECONVERGENT B3 ;  /* 0x0000000000037941 */ /* 0x000fea0003800200 */
.L_x_91:
        /* <DEDUP_REMOVED lines=18> */
[----:B------:R-:W-:Y:S01]  /*3730*/  MOV R20, 0x3780 ;  /* 0x0000378000147802 */ /* 0x000fe20000000f00 */
[----:B------:R-:W-:Y:S02]  /*3740*/  IMAD.MOV.U32 R21, RZ, RZ, R43 ;  /* 0x000000ffff157224 */ /* 0x000fe400078e002b */
[----:B------:R-:W-:Y:S02]  /*3750*/  IMAD.MOV.U32 R6, RZ, RZ, R32 ;  /* 0x000000ffff067224 */ /* 0x000fe400078e0020 */
[----:B------:R-:W-:-:S07]  /*3760*/  IMAD.MOV.U32 R13, RZ, RZ, R33 ;  /* 0x000000ffff0d7224 */ /* 0x000fce00078e0021 */
[----:B------:R-:W-:Y:S05]  /*3770*/  CALL.REL.NOINC `($__internal_0_$__cuda_sm20_div_rn_f64_full) ;  /* 0x00000024009c7944 */ /* 0x000fea0003c00000 */
[----:B------:R-:W-:Y:S01]  /*3780*/  MOV R20, R13 ;  /* 0x0000000d00147202 */ /* 0x000fe20000000f00 */
[----:B------:R-:W-:-:S07]  /*3790*/  IMAD.MOV.U32 R21, RZ, RZ, R6 ;  /* 0x000000ffff157224 */ /* 0x000fce00078e0006 */
.L_x_94:
[----:B------:R-:W-:Y:S05]  /*37a0*/  BSYNC.RECONVERGENT B3 ;  /* 0x0000000000037941 */ /* 0x000fea0003800200 */
.L_x_93:
[----:B------:R0:W1:Y:S02]  /*37b0*/  F2F.F32.F64 R9, R20 ;  /* 0x0000001400097310 */ /* 0x0000640000301000 */
.L_x_85:
[----:B------:R-:W-:Y:S05]  /*37c0*/  BSYNC.RECONVERGENT B1 ;  /* 0x0000000000017941 */ /* 0x000fea0003800200 */
.L_x_84:
[----:B------:R-:W-:Y:S01]  /*37d0*/  FADD R0, -R16, R0 ;  /* 0x0000000010007221 */ /* 0x000fe20000000100 */
[----:B------:R-:W-:Y:S01]  /*37e0*/  BSSY.RECONVERGENT B0, `(.L_x_95) ;  /* 0x0000008000007945 */ /* 0x000fe20003800200 */
[----:B------:R-:W-:Y:S01]  /*37f0*/  FADD R2, -R15, R2 ;  /* 0x000000020f027221 */ /* 0x000fe20000000100 */
[----:B-1----:R-:W-:Y:S01]  /*3800*/  FADD R9, -R14, R9 ;  /* 0x000000090e097221 */ /* 0x002fe20000000100 */
[----:B------:R-:W0:Y:S01]  /*3810*/  F2F.F64.F32 R42, R0 ;  /* 0x00000000002a7310 */ /* 0x000e220000201800 */
[----:B------:R-:W-:Y:S01]  /*3820*/  MOV R39, 0x3860 ;  /* 0x0000386000277802 */ /* 0x000fe20000000f00 */
[----:B0-----:R-:W-:-:S10]  /*3830*/  DADD R20, -RZ, |R42| ;  /* 0x00000000ff147229 */ /* 0x001fd4000000052a */
[----:B------:R-:W-:-:S07]  /*3840*/  IMAD.MOV.U32 R40, RZ, RZ, R21 ;  /* 0x000000ffff287224 */ /* 0x000fce00078e0015 */
[----:B------:R-:W-:Y:S05]  /*3850*/  CALL.REL.NOINC `($_Z11UpdateBoidsPfS_$__internal_accurate_pow) ;  /* 0x0000003400a07944 */ /* 0x000fea0003c00000 */
[----:B------:R-:W-:Y:S05]  /*3860*/  BSYNC.RECONVERGENT B0 ;  /* 0x0000000000007941 */ /* 0x000fea0003800200 */
.L_x_95:
        /* <DEDUP_REMOVED lines=16> */
.L_x_97:
[----:B------:R-:W-:Y:S05]  /*3970*/  BSYNC.RECONVERGENT B0 ;  /* 0x0000000000007941 */ /* 0x000fea0003800200 */
.L_x_96:
[----:B------:R-:W-:Y:S01]  /*3980*/  BSSY.RECONVERGENT B0, `(.L_x_98) ;  /* 0x0000004000007945 */ /* 0x000fe20003800200 */
[----:B------:R-:W-:Y:S01]  /*3990*/  IMAD.MOV.U32 R40, RZ, RZ, R21 ;  /* 0x000000ffff287224 */ /* 0x000fe200078e0015 */
[----:B------:R-:W-:-:S07]  /*39a0*/  MOV R39, 0x39c0 ;  /* 0x000039c000277802 */ /* 0x000fce0000000f00 */
[----:B------:R-:W-:Y:S05]  /*39b0*/  CALL.REL.NOINC `($_Z11UpdateBoidsPfS_$__internal_accurate_pow) ;  /* 0x0000003400487944 */ /* 0x000fea0003c00000 */
[----:B------:R-:W-:Y:S05]  /*39c0*/  BSYNC.RECONVERGENT B0 ;  /* 0x0000000000007941 */ /* 0x000fea0003800200 */
.L_x_98:
        /* <DEDUP_REMOVED lines=18> */
[----:B------:R-:W-:Y:S02]  /*3af0*/  @!P1 IMAD.MOV.U32 R22, RZ, RZ, 0x0 ;  /* 0x00000000ff169424 */ /* 0x000fe400078e00ff */
[----:B------:R-:W-:-:S07]  /*3b00*/  @!P1 IMAD.MOV.U32 R23, RZ, RZ, 0x7ff00000 ;  /* 0x7ff00000ff179424 */ /* 0x000fce00078e00ff */
.L_x_100:
[----:B------:R-:W-:Y:S05]  /*3b10*/  BSYNC.RECONVERGENT B0 ;  /* 0x0000000000007941 */ /* 0x000fea0003800200 */
.L_x_99:
[----:B------:R-:W-:Y:S01]  /*3b20*/  FSEL R22, R22, RZ, P0 ;  /* 0x000000ff16167208 */ /* 0x000fe20000000000 */
[----:B------:R-:W-:Y:S01]  /*3b30*/  BSSY.RECONVERGENT B0, `(.L_x_101) ;  /* 0x0000006000007945 */ /* 0x000fe20003800200 */
[----:B------:R-:W-:Y:S02]  /*3b40*/  FSEL R23, R23, 1.875, P0 ;  /* 0x3ff0000017177808 */ /* 0x000fe40000000000 */
[----:B------:R-:W-:Y:S02]  /*3b50*/  MOV R40, R21 ;  /* 0x0000001500287202 */ /* 0x000fe40000000f00 */
[----:B------:R-:W-:Y:S02]  /*3b60*/  MOV R39, 0x3b90 ;  /* 0x00003b9000277802 */ /* 0x000fe40000000f00 */
[----:B------:R-:W-:-:S11]  /*3b70*/  DADD R46, R46, R22 ;  /* 0x000000002e2e7229 */ /* 0x000fd60000000016 */
[----:B------:R-:W-:Y:S05]  /*3b80*/  CALL.REL.NOINC `($_Z11UpdateBoidsPfS_$__internal_accurate_pow) ;  /* 0x0000003000d47944 */ /* 0x000fea0003c00000 */
[----:B------:R-:W-:Y:S05]  /*3b90*/  BSYNC.RECONVERGENT B0 ;  /* 0x0000000000007941 */ /* 0x000fea0003800200 */
.L_x_101:
        /* <DEDUP_REMOVED lines=15> */
.L_x_103:
[----:B------:R-:W-:Y:S05]  /*3c90*/  BSYNC.RECONVERGENT B0 ;  /* 0x0000000000007941 */ /* 0x000fea0003800200 */
.L_x_102:
[----:B------:R-:W-:Y:S01]  /*3ca0*/  FSEL R20, R22, RZ, P2 ;  /* 0x000000ff16147208 */ /* 0x000fe20001000000 */
[----:B------:R-:W-:Y:S01]  /*3cb0*/  UMOV UR4, 0x70a3d70a ;  /* 0x70a3d70a00047882 */ /* 0x000fe20000000000 */
[----:B------:R-:W-:Y:S01]  /*3cc0*/  FSEL R21, R23, 1.875, P2 ;  /* 0x3ff0000017157808 */ /* 0x000fe20001000000 */
[----:B------:R-:W-:Y:S01]  /*3cd0*/  UMOV UR5, 0x3fd70a3d ;  /* 0x3fd70a3d00057882 */ /* 0x000fe20000000000 */
[----:B------:R-:W-:Y:S04]  /*3ce0*/  BSSY.RECONVERGENT B1, `(.L_x_104) ;  /* 0x0000069000017945 */ /* 0x000fe80003800200 */
[----:B------:R-:W-:-:S10]  /*3cf0*/  DADD R46, R46, R20 ;  /* 0x000000002e2e7229 */ /* 0x000fd40000000014 */
[----:B------:R-:W0:Y:S08]  /*3d00*/  F2F.F32.F64 R47, R46 ;  /* 0x0000002e002f7310 */ /* 0x000e300000301000 */
[----:B0-----:R-:W0:Y:S02]  /*3d10*/  F2F.F64.F32 R20, R47 ;  /* 0x0000002f00147310 */ /* 0x001e240000201800 */
[----:B0-----:R-:W-:-:S14]  /*3d20*/  DSETP.GT.AND P0, PT, R20, UR4, PT ;  /* 0x0000000414007e2a */ /* 0x001fdc000bf04000 */
[----:B------:R-:W-:Y:S05]  /*3d30*/  @!P0 BRA `(.L_x_105) ;  /* 0x00000004008c8947 */ /* 0x000fea0003800000 */
[----:B------:R-:W-:Y:S01]  /*3d40*/  VIADD R2, R47, 0xf3000000 ;  /* 0xf30000002f027836 */ /* 0x000fe20000000000 */
[----:B------:R0:W1:Y:S01]  /*3d50*/  MUFU.RSQ R0, R47 ;  /* 0x0000002f00007308 */ /* 0x0000620000001400 */
[----:B------:R-:W-:Y:S03]  /*3d60*/  BSSY.RECONVERGENT B0, `(.L_x_106) ;  /* 0x000000c000007945 */ /* 0x000fe60003800200 */
[----:B------:R-:W-:-:S13]  /*3d70*/  ISETP.GT.U32.AND P0, PT, R2, 0x727fffff, PT ;  /* 0x727fffff0200780c */ /* 0x000fda0003f04070 */
[----:B01----:R-:W-:Y:S05]  /*3d80*/  @!P0 BRA `(.L_x_107) ;  /* 0x0000000000148947 */ /* 0x003fea0003800000 */
[----:B------:R-:W-:Y:S01]  /*3d90*/  IMAD.MOV.U32 R21, RZ, RZ, R47 ;  /* 0x000000ffff157224 */ /* 0x000fe200078e002f */
[----:B------:R-:W-:-:S07]  /*3da0*/  MOV R20, 0x3dc0 ;  /* 0x00003dc000147802 */ /* 0x000fce0000000f00 */
[----:B------:R-:W-:Y:S05]  /*3db0*/  CALL.REL.NOINC `($__internal_2_$__cuda_sm20_sqrt_rn_f32_slowpath) ;  /* 0x0000002800547944 */ /* 0x000fea0003c00000 */
[----:B------:R-:W-:Y:S01]  /*3dc0*/  IMAD.MOV.U32 R32, RZ, RZ, R25 ;  /* 0x000000ffff207224 */ /* 0x000fe200078e0019 */
[----:B------:R-:W-:Y:S06]  /*3dd0*/  BRA `(.L_x_108) ;  /* 0x0000000000107947 */ /* 0x000fec0003800000 */
.L_x_107:
[----:B------:R-:W-:Y:S01]  /*3de0*/  FMUL.FTZ R32, R47, R0 ;  /* 0x000000002f207220 */ /* 0x000fe20000410000 */
[----:B------:R-:W-:-:S03]  /*3df0*/  FMUL.FTZ R0, R0, 0.5 ;  /* 0x3f00000000007820 */ /* 0x000fc60000410000 */
[----:B------:R-:W-:-:S04]  /*3e00*/  FFMA R9, -R32, R32, R47 ;  /* 0x0000002020097223 */ /* 0x000fc8000000012f */
[----:B------:R-:W-:-:S07]  /*3e10*/  FFMA R32, R9, R0, R32 ;  /* 0x0000000009207223 */ /* 0x000fce0000000020 */
.L_x_108:
[----:B------:R-:W-:Y:S05]  /*3e20*/  BSYNC.RECONVERGENT B0 ;  /* 0x0000000000007941 */ /* 0x000fea0003800200 */
.L_x_106:
[----:B------:R-:W0:Y:S01]  /*3e30*/  F2F.F64.F32 R32, R32 ;  /* 0x0000002000207310 */ /* 0x000e220000201800 */
[----:B------:R-:W-:Y:S01]  /*3e40*/  IMAD.MOV.U32 R20, RZ, RZ, 0x1 ;  /* 0x00000001ff147424 */ /* 0x000fe200078e00ff */
[----:B------:R-:W-:Y:S01]  /*3e50*/  UMOV UR4, 0x33333333 ;  /* 0x3333333300047882 */ /* 0x000fe20000000000 */
[----:B------:R-:W-:Y:S01]  /*3e60*/  UMOV UR5, 0x3fe33333 ;  /* 0x3fe3333300057882 */ /* 0x000fe20000000000 */
[----:B------:R-:W-:Y:S04]  /*3e70*/  BSSY.RECONVERGENT B3, `(.L_x_109) ;  /* 0x0000016000037945 */ /* 0x000fe80003800200 */
        /* <DEDUP_REMOVED lines=21> */
.L_x_110:
[----:B------:R-:W-:Y:S05]  /*3fd0*/  BSYNC.RECONVERGENT B3 ;  /* 0x0000000000037941 */ /* 0x000fea0003800200 */
.L_x_109:
[----:B------:R-:W0:Y:S01]  /*3fe0*/  MUFU.RCP64H R23, R33 ;  /* 0x0000002100177308 */ /* 0x000e220000001800 */
[----:B------:R-:W-:Y:S01]  /*3ff0*/  IMAD.MOV.U32 R22, RZ, RZ, 0x1 ;  /* 0x00000001ff167424 */ /* 0x000fe200078e00ff */
[----:B------:R-:W-:Y:S01]  /*4000*/  UMOV UR4, 0x33333333 ;  /* 0x3333333300047882 */ /* 0x000fe20000000000 */
[----:B------:R-:W-:Y:S01]  /*4010*/  UMOV UR5, 0x3fe33333 ;  /* 0x3fe3333300057882 */ /* 0x000fe20000000000 */
[----:B------:R-:W-:Y:S01]  /*4020*/  BSSY.RECONVERGENT B3, `(.L_x_111) ;  /* 0x0000017000037945 */ /* 0x000fe20003800200 */
[----:B------:R-:W-:-:S03]  /*4030*/  DMUL R48, R48, UR4 ;  /* 0x0000000430307c28 */ /* 0x000fc60008000000 */
[----:B------:R1:W2:Y:S07]  /*4040*/  F2F.F32.F64 R0, R20 ;  /* 0x0000001400007310 */ /* 0x0002ae0000301000 */
        /* <DEDUP_REMOVED lines=20> */
.L_x_112:
[----:B------:R-:W-:Y:S05]  /*4190*/  BSYNC.RECONVERGENT B3 ;  /* 0x0000000000037941 */ /* 0x000fea0003800200 */
.L_x_111:
        /* <DEDUP_REMOVED lines=27> */
.L_x_114:
[----:B------:R-:W-:Y:S05]  /*4350*/  BSYNC.RECONVERGENT B3 ;  /* 0x0000000000037941 */ /* 0x000fea0003800200 */
.L_x_113:
[----:B------:R0:W1:Y:S02]  /*4360*/  F2F.F32.F64 R9, R20 ;  /* 0x0000001400097310 */ /* 0x0000640000301000 */
.L_x_105:
[----:B------:R-:W-:Y:S05]  /*4370*/  BSYNC.RECONVERGENT B1 ;  /* 0x0000000000017941 */ /* 0x000fea0003800200 */
.L_x_104:
[----:B------:R-:W-:Y:S01]  /*4380*/  FADD R12, -R37, R12 ;  /* 0x0000000c250c7221 */ /* 0x000fe20000000100 */
[----:B------:R-:W-:Y:S01]  /*4390*/  BSSY.RECONVERGENT B0, `(.L_x_115) ;  /* 0x0000008000007945 */ /* 0x000fe20003800200 */
[----:B------:R-:W-:Y:S01]  /*43a0*/  FADD R7, -R36, R7 ;  /* 0x0000000724077221 */ /* 0x000fe20000000100 */
[----:B------:R-:W-:Y:S01]  /*43b0*/  FADD R8, -R17, R8 ;  /* 0x0000000811087221 */ /* 0x000fe20000000100 */
[----:B------:R-:W0:Y:S01]  /*43c0*/  F2F.F64.F32 R42, R12 ;  /* 0x0000000c002a7310 */ /* 0x000e220000201800 */
[----:B------:R-:W-:Y:S01]  /*43d0*/  MOV R39, 0x4410 ;  /* 0x0000441000277802 */ /* 0x000fe20000000f00 */
[----:B0-----:R-:W-:-:S10]  /*43e0*/  DADD R20, -RZ, |R42| ;  /* 0x00000000ff147229 */ /* 0x001fd4000000052a */
[----:B------:R-:W-:-:S07]  /*43f0*/  IMAD.MOV.U32 R40, RZ, RZ, R21 ;  /* 0x000000ffff287224 */ /* 0x000fce00078e0015 */
[----:B-1----:R-:W-:Y:S05]  /*4400*/  CALL.REL.NOINC `($_Z11UpdateBoidsPfS_$__internal_accurate_pow) ;  /* 0x0000002800b47944 */ /* 0x002fea0003c00000 */
[----:B------:R-:W-:Y:S05]  /*4410*/  BSYNC.RECONVERGENT B0 ;  /* 0x0000000000007941 */ /* 0x000fea0003800200 */
.L_x_115:
        /* <DEDUP_REMOVED lines=16> */
.L_x_117:
[----:B------:R-:W-:Y:S05]  /*4520*/  BSYNC.RECONVERGENT B0 ;  /* 0x0000000000007941 */ /* 0x000fea0003800200 */
.L_x_116:
[----:B------:R-:W-:Y:S01]  /*4530*/  BSSY.RECONVERGENT B0, `(.L_x_118) ;  /* 0x0000004000007945 */ /* 0x000fe20003800200 */
[----:B------:R-:W-:Y:S01]  /*4540*/  IMAD.MOV.U32 R40, RZ, RZ, R21 ;  /* 0x000000ffff287224 */ /* 0x000fe200078e0015 */
[----:B------:R-:W-:-:S07]  /*4550*/  MOV R39, 0x4570 ;  /* 0x0000457000277802 */ /* 0x000fce0000000f00 */
[----:B------:R-:W-:Y:S05]  /*4560*/  CALL.REL.NOINC `($_Z11UpdateBoidsPfS_$__internal_accurate_pow) ;  /* 0x00000028005c7944 */ /* 0x000fea0003c00000 */
[----:B------:R-:W-:Y:S05]  /*4570*/  BSYNC.RECONVERGENT B0 ;  /* 0x0000000000007941 */ /* 0x000fea0003800200 */
.L_x_118:
[----:B------:R-:W-:Y:S01]  /*4580*/  DADD R22, R46, 2 ;  /* 0x400000002e167429 */ /* 0x000fe20000000000 */
[----:B------:R-:W0:Y:S01]  /*4590*/  F2F.F64.F32 R36, R8 ;  /* 0x0000000800247310 */ /* 0x000e220000201800 */
[C---:B------:R-:W-:Y:S01]  /*45a0*/  FSETP.NEU.AND P1, PT, R7.reuse, RZ, PT ;  /* 0x000000ff0700720b */ /* 0x040fe20003f2d000 */
[----:B------:R-:W-:Y:S01]  /*45b0*/  BSSY.RECONVERGENT B0, `(.L_x_119) ;  /* 0x0000011000007945 */ /* 0x000fe20003800200 */
[----:B------:R-:W-:Y:S02]  /*45c0*/  FSETP.NEU.AND P3, PT, R12, 1, PT ;  /* 0x3f8000000c00780b */ /* 0x000fe40003f6d000 */
[----:B------:R-:W-:Y:S02]  /*45d0*/  FSETP.NEU.AND P0, PT, R7, 1, PT ;  /* 0x3f8000000700780b */ /* 0x000fe40003f0d000 */
[----:B------:R-:W-:Y:S02]  /*45e0*/  FSEL R44, R44, RZ, P3 ;  /* 0x000000ff2c2c7208 */ /* 0x000fe40001800000 */
[----:B------:R-:W-:-:S02]  /*45f0*/  LOP3.LUT R22, R23, 0x7ff00000, RZ, 0xc0, !PT ;  /* 0x7ff0000017167812 */ /* 0x000fc400078ec0ff */
[----:B------:R-:W-:Y:S02]  /*4600*/  FSEL R23, R20, RZ, P1 ;  /* 0x000000ff14177208 */ /* 0x000fe40000800000 */
[----:B------:R-:W-:Y:S01]  /*4610*/  ISETP.NE.AND P2, PT, R22, 0x7ff00000, PT ;  /* 0x7ff000001600780c */ /* 0x000fe20003f45270 */
[----:B0-----:R-:W-:Y:S01]  /*4620*/  DADD R24, -RZ, |R36| ;  /* 0x00000000ff187229 */ /* 0x001fe20000000524 */
[----:B------:R-:W-:Y:S02]  /*4630*/  FSEL R22, R21, RZ, P1 ;  /* 0x000000ff15167208 */ /* 0x000fe40000800000 */
        /* <DEDUP_REMOVED lines=8> */
.L_x_120:
[----:B------:R-:W-:Y:S05]  /*46c0*/  BSYNC.RECONVERGENT B0 ;  /* 0x0000000000007941 */ /* 0x000fea0003800200 */
.L_x_119:
[----:B------:R-:W-:Y:S01]  /*46d0*/  FSEL R20, R22, RZ, P0 ;  /* 0x000000ff16147208 */ /* 0x000fe20000000000 */
[----:B------:R-:W-:Y:S01]  /*46e0*/  BSSY.RECONVERGENT B0, `(.L_x_121) ;  /* 0x0000007000007945 */ /* 0x000fe20003800200 */
[----:B------:R-:W-:Y:S01]  /*46f0*/  FSEL R21, R23, 1.875, P0 ;  /* 0x3ff0000017157808 */ /* 0x000fe20000000000 */
[----:B------:R-:W-:Y:S01]  /*4700*/  IMAD.MOV.U32 R40, RZ, RZ, R25 ;  /* 0x000000ffff287224 */ /* 0x000fe200078e0019 */
[----:B------:R-:W-:-:S04]  /*4710*/  MOV R39, 0x4750 ;  /* 0x0000475000277802 */ /* 0x000fc80000000f00 */
[----:B------:R-:W-:Y:S01]  /*4720*/  DADD R44, R44, R20 ;  /* 0x000000002c2c7229 */ /* 0x000fe20000000014 */
[----:B------:R-:W-:-:S10]  /*4730*/  MOV R20, R24 ;  /* 0x0000001800147202 */ /* 0x000fd40000000f00 */
[----:B------:R-:W-:Y:S05]  /*4740*/  CALL.REL.NOINC `($_Z11UpdateBoidsPfS_$__internal_accurate_pow) ;  /* 0x0000002400e47944 */ /* 0x000fea0003c00000 */
[----:B------:R-:W-:Y:S05]  /*4750*/  BSYNC.RECONVERGENT B0 ;  /* 0x0000000000007941 */ /* 0x000fea0003800200 */
.L_x_121:
        /* <DEDUP_REMOVED lines=15> */
.L_x_123:
[----:B------:R-:W-:Y:S05]  /*4850*/  BSYNC.RECONVERGENT B0 ;  /* 0x0000000000007941 */ /* 0x000fea0003800200 */
.L_x_122:
        /* <DEDUP_REMOVED lines=14> */
[----:B------:R-:W-:Y:S05]  /*4940*/  BRA `(.L_x_128) ;  /* 0x0000000000107947 */ /* 0x000fea0003800000 */
.L_x_127:
[----:B------:R-:W-:Y:S01]  /*4950*/  FMUL.FTZ R25, R21, R6 ;  /* 0x0000000615197220 */ /* 0x000fe20000410000 */
[----:B------:R-:W-:-:S03]  /*4960*/  FMUL.FTZ R7, R6, 0.5 ;  /* 0x3f00000006077820 */ /* 0x000fc60000410000 */
[----:B------:R-:W-:-:S04]  /*4970*/  FFMA R6, -R25, R25, R21 ;  /* 0x0000001919067223 */ /* 0x000fc80000000115 */
[----:B------:R-:W-:-:S07]  /*4980*/  FFMA R25, R6, R7, R25 ;  /* 0x0000000706197223 */ /* 0x000fce0000000019 */
.L_x_128:
[----:B------:R-:W-:Y:S05]  /*4990*/  BSYNC.RECONVERGENT B0 ;  /* 0x0000000000007941 */ /* 0x000fea0003800200 */
.L_x_126:
[----:B------:R-:W0:Y:S01]  /*49a0*/  F2F.F64.F32 R32, R25 ;  /* 0x0000001900207310 */ /* 0x000e220000201800 */
[----:B------:R-:W-:Y:S01]  /*49b0*/  IMAD.MOV.U32 R6, RZ, RZ, 0x1 ;  /* 0x00000001ff067424 */ /* 0x000fe200078e00ff */
[----:B------:R-:W-:Y:S01]  /*49c0*/  DMUL R22, R42, 3 ;  /* 0x400800002a167828 */ /* 0x000fe20000000000 */
[----:B------:R-:W-:Y:S09]  /*49d0*/  BSSY.RECONVERGENT B3, `(.L_x_129) ;  /* 0x0000015000037945 */ /* 0x000ff20003800200 */
[----:B------:R-:W-:Y:S01]  /*49e0*/  FSETP.GEU.AND P1, PT, |R23|, 6.5827683646048100446e-37, PT ;  /* 0x036000001700780b */ /* 0x000fe20003f2e200 */
[----:B0-----:R-:W0:Y:S02]  /*49f0*/  MUFU.RCP64H R7, R33 ;  /* 0x0000002100077308 */ /* 0x001e240000001800 */
        /* <DEDUP_REMOVED lines=18> */
.L_x_130:
[----:B------:R-:W-:Y:S05]  /*4b20*/  BSYNC.RECONVERGENT B3 ;  /* 0x0000000000037941 */ /* 0x000fea0003800200 */
.L_x_129:
        /* <DEDUP_REMOVED lines=18> */
[----:B------:R-:W-:Y:S01]  /*4c50*/  MOV R20, 0x4c90 ;  /* 0x00004c9000147802 */ /* 0x000fe20000000f00 */
[----:B------:R-:W-:Y:S02]  /*4c60*/  IMAD.MOV.U32 R6, RZ, RZ, R32 ;  /* 0x000000ffff067224 */ /* 0x000fe400078e0020 */
[----:B------:R-:W-:-:S07]  /*4c70*/  IMAD.MOV.U32 R13, RZ, RZ, R33 ;  /* 0x000000ffff0d7224 */ /* 0x000fce00078e0021 */
[----:B------:R-:W-:Y:S05]  /*4c80*/  CALL.REL.NOINC `($__internal_0_$__cuda_sm20_div_rn_f64_full) ;  /* 0x0000001000587944 */ /* 0x000fea0003c00000 */
[----:B------:R-:W-:Y:S01]  /*4c90*/  IMAD.MOV.U32 R20, RZ, RZ, R13 ;  /* 0x000000ffff147224 */ /* 0x000fe200078e000d */
[----:B------:R-:W-:-:S07]  /*4ca0*/  MOV R21, R6 ;  /* 0x0000000600157202 */ /* 0x000fce0000000f00 */
.L_x_132:
[----:B------:R-:W-:Y:S05]  /*4cb0*/  BSYNC.RECONVERGENT B3 ;  /* 0x0000000000037941 */ /* 0x000fea0003800200 */
.L_x_131:
        /* <DEDUP_REMOVED lines=20> */
[----:B------:R-:W-:Y:S02]  /*4e00*/  IMAD.MOV.U32 R6, RZ, RZ, R32 ;  /* 0x000000ffff067224 */ /* 0x000fe400078e0020 */
[----:B------:R-:W-:-:S07]  /*4e10*/  IMAD.MOV.U32 R13, RZ, RZ, R33 ;  /* 0x000000ffff0d7224 */ /* 0x000fce00078e0021 */
[----:B------:R-:W-:Y:S05]  /*4e20*/  CALL.REL.NOINC `($__internal_0_$__cuda_sm20_div_rn_f64_full) ;  /* 0x0000000c00f07944 */ /* 0x000fea0003c00000 */
[----:B------:R-:W-:Y:S02]  /*4e30*/  IMAD.MOV.U32 R22, RZ, RZ, R13 ;  /* 0x000000ffff167224 */ /* 0x000fe400078e000d */
[----:B------:R-:W-:-:S07]  /*4e40*/  IMAD.MOV.U32 R23, RZ, RZ, R6 ;  /* 0x000000ffff177224 */ /* 0x000fce00078e0006 */
.L_x_134:
[----:B------:R-:W-:Y:S05]  /*4e50*/  BSYNC.RECONVERGENT B3 ;  /* 0x0000000000037941 */ /* 0x000fea0003800200 */
.L_x_133:
[----:B------:R0:W1:Y:S02]  /*4e60*/  F2F.F32.F64 R8, R22 ;  /* 0x0000001600087310 */ /* 0x0000640000301000 */
.L_x_125:
[----:B------:R-:W-:Y:S05]  /*4e70*/  BSYNC.RECONVERGENT B1 ;  /* 0x0000000000017941 */ /* 0x000fea0003800200 */
.L_x_124:
[----:B------:R-:W-:Y:S01]  /*4e80*/  FADD R12, -R16, R12 ;  /* 0x0000000c100c7221 */ /* 0x000fe20000000100 */
[----:B------:R-:W-:Y:S01]  /*4e90*/  BSSY.RECONVERGENT B0, `(.L_x_135) ;  /* 0x0000008000007945 */ /* 0x000fe20003800200 */
[----:B------:R-:W-:Y:S01]  /*4ea0*/  FADD R7, -R15, R7 ;  /* 0x000000070f077221 */ /* 0x000fe20000000100 */
[----:B-1----:R-:W-:Y:S01]  /*4eb0*/  FADD R8, -R14, R8 ;  /* 0x000000080e087221 */ /* 0x002fe20000000100 */
[----:B------:R-:W1:Y:S01]  /*4ec0*/  F2F.F64.F32 R36, R12 ;  /* 0x0000000c00247310 */ /* 0x000e620000201800 */
[----:B------:R-:W-:Y:S01]  /*4ed0*/  MOV R39, 0x4f10 ;  /* 0x00004f1000277802 */ /* 0x000fe20000000f00 */
[----:B-1----:R-:W-:-:S10]  /*4ee0*/  DADD R20, -RZ, |R36| ;  /* 0x00000000ff147229 */ /* 0x002fd40000000524 */
[----:B------:R-:W-:-:S07]  /*4ef0*/  MOV R40, R21 ;  /* 0x0000001500287202 */ /* 0x000fce0000000f00 */
[----:B0-----:R-:W-:Y:S05]  /*4f00*/  CALL.REL.NOINC `($_Z11UpdateBoidsPfS_$__internal_accurate_pow) ;  /* 0x0000001c00f47944 */ /* 0x001fea0003c00000 */
[----:B------:R-:W-:Y:S05]  /*4f10*/  BSYNC.RECONVERGENT B0 ;  /* 0x0000000000007941 */ /* 0x000fea0003800200 */
.L_x_135:
        /* <DEDUP_REMOVED lines=16> */
.L_x_137:
[----:B------:R-:W-:Y:S05]  /*5020*/  BSYNC.RECONVERGENT B0 ;  /* 0x0000000000007941 */ /* 0x000fea0003800200 */
.L_x_136:
[----:B------:R-:W-:Y:S01]  /*5030*/  BSSY.RECONVERGENT B0, `(.L_x_138) ;  /* 0x0000004000007945 */ /* 0x000fe20003800200 */
[----:B------:R-:W-:Y:S01]  /*5040*/  IMAD.MOV.U32 R40, RZ, RZ, R21 ;  /* 0x000000ffff287224 */ /* 0x000fe200078e0015 */
[----:B------:R-:W-:-:S07]  /*5050*/  MOV R39, 0x5070 ;  /* 0x0000507000277802 */ /* 0x000fce0000000f00 */
[----:B------:R-:W-:Y:S05]  /*5060*/  CALL.REL.NOINC `($_Z11UpdateBoidsPfS_$__internal_accurate_pow) ;  /* 0x0000001c009c7944 */ /* 0x000fea0003c00000 */
[----:B------:R-:W-:Y:S05]  /*5070*/  BSYNC.RECONVERGENT B0 ;  /* 0x0000000000007941 */ /* 0x000fea0003800200 */
.L_x_138:
        /* <DEDUP_REMOVED lines=20> */
.L_x_140:
[----:B------:R-:W-:Y:S05]  /*51c0*/  BSYNC.RECONVERGENT B0 ;  /* 0x0000000000007941 */ /* 0x000fea0003800200 */
.L_x_139:
        /* <DEDUP_REMOVED lines=9> */
.L_x_141:
        /* <DEDUP_REMOVED lines=15> */
.L_x_143:
[----:B------:R-:W-:Y:S05]  /*5350*/  BSYNC.RECONVERGENT B0 ;  /* 0x0000000000007941 */ /* 0x000fea0003800200 */
.L_x_142:
        /* <DEDUP_REMOVED lines=18> */
[----:B------:R-:W-:Y:S05]  /*5480*/  BRA `(.L_x_148) ;  /* 0x0000000000107947 */ /* 0x000fea0003800000 */
.L_x_147:
[----:B------:R-:W-:Y:S01]  /*5490*/  FMUL.FTZ R25, R44, R7 ;  /* 0x000000072c197220 */ /* 0x000fe20000410000 */
[----:B------:R-:W-:-:S03]  /*54a0*/  FMUL.FTZ R7, R7, 0.5 ;  /* 0x3f00000007077820 */ /* 0x000fc60000410000 */
[----:B------:R-:W-:-:S04]  /*54b0*/  FFMA R6, -R25, R25, R44 ;  /* 0x0000001919067223 */ /* 0x000fc8000000012c */
[----:B------:R-:W-:-:S07]  /*54c0*/  FFMA R25, R6, R7, R25 ;  /* 0x0000000706197223 */ /* 0x000fce0000000019 */
.L_x_148:
[----:B------:R-:W-:Y:S05]  /*54d0*/  BSYNC.RECONVERGENT B0 ;  /* 0x0000000000007941 */ /* 0x000fea0003800200 */
.L_x_146:
[----:B------:R-:W0:Y:S01]  /*54e0*/  F2F.F64.F32 R32, R25 ;  /* 0x0000001900207310 */ /* 0x000e220000201800 */
[----:B------:R-:W-:Y:S01]  /*54f0*/  IMAD.MOV.U32 R6, RZ, RZ, 0x1 ;  /* 0x00000001ff067424 */ /* 0x000fe200078e00ff */
[----:B------:R-:W-:Y:S01]  /*5500*/  UMOV UR4, 0x33333333 ;  /* 0x3333333300047882 */ /* 0x000fe20000000000 */
[----:B------:R-:W-:Y:S01]  /*5510*/  UMOV UR5, 0x3fe33333 ;  /* 0x3fe3333300057882 */ /* 0x000fe20000000000 */
[----:B------:R-:W-:Y:S01]  /*5520*/  BSSY.RECONVERGENT B3, `(.L_x_149) ;  /* 0x0000016000037945 */ /* 0x000fe20003800200 */
[----:B------:R-:W-:-:S03]  /*5530*/  DMUL R22, R36, UR4 ;  /* 0x0000000424167c28 */ /* 0x000fc60008000000 */
[----:B0-----:R-:W0:Y:S07]  /*5540*/  MUFU.RCP64H R7, R33 ;  /* 0x0000002100077308 */ /* 0x001e2e0000001800 */
        /* <DEDUP_REMOVED lines=17> */
[----:B------:R-:W-:Y:S01]  /*5660*/  MOV R7, R6 ;  /* 0x0000000600077202 */ /* 0x000fe20000000f00 */
[----:B------:R-:W-:-:S07]  /*5670*/  IMAD.MOV.U32 R6, RZ, RZ, R13 ;  /* 0x000000ffff067224 */ /* 0x000fce00078e000d */
.L_x_150:
[----:B------:R-:W-:Y:S05]  /*5680*/  BSYNC.RECONVERGENT B3 ;  /* 0x0000000000037941 */ /* 0x000fea0003800200 */
.L_x_149:
        /* <DEDUP_REMOVED lines=24> */
[----:B------:R-:W-:Y:S02]  /*5810*/  IMAD.MOV.U32 R20, RZ, RZ, R13 ;  /* 0x000000ffff147224 */ /* 0x000fe400078e000d */
[----:B------:R-:W-:-:S07]  /*5820*/  IMAD.MOV.U32 R21, RZ, RZ, R6 ;  /* 0x000000ffff157224 */ /* 0x000fce00078e0006 */
.L_x_152:
[----:B------:R-:W-:Y:S05]  /*5830*/  BSYNC.RECONVERGENT B3 ;  /* 0x0000000000037941 */ /* 0x000fea0003800200 */
.L_x_151:
[----:B------:R-:W0:Y:S01]  /*5840*/  MUFU.RCP64H R7, R33 ;  /* 0x0000002100077308 */ /* 0x000e220000001800 */
[----:B------:R-:W-:Y:S01]  /*5850*/  MOV R6, 0x1 ;  /* 0x0000000100067802 */ /* 0x000fe20000000f00 */
        /* <DEDUP_REMOVED lines=25> */
.L_x_154:
[----:B------:R-:W-:Y:S05]  /*59f0*/  BSYNC.RECONVERGENT B3 ;  /* 0x0000000000037941 */ /* 0x000fea0003800200 */
.L_x_153:
[----:B------:R0:W1:Y:S02]  /*5a00*/  F2F.F32.F64 R8, R22 ;  /* 0x0000001600087310 */ /* 0x0000640000301000 */
.L_x_145:
[----:B------:R-:W-:Y:S05]  /*5a10*/  BSYNC.RECONVERGENT B1 ;  /* 0x0000000000017941 */ /* 0x000fea0003800200 */
.L_x_144:
[----:B------:R-:W-:Y:S01]  /*5a20*/  F2F.F64.F32 R6, R7 ;  /* 0x0000000700067310 */ /* 0x000fe20000201800 */
[----:B------:R-:W-:Y:S01]  /*5a30*/  UMOV UR4, 0xcccccccd ;  /* 0xcccccccd00047882 */ /* 0x000fe20000000000 */
[----:B------:R-:W-:-:S06]  /*5a40*/  UMOV UR5, 0x3ff0cccc ;  /* 0x3ff0cccc00057882 */ /* 0x000fcc0000000000 */
[----:B------:R-:W2:Y:S08]  /*5a50*/  F2F.F64.F32 R24, R2 ;  /* 0x0000000200187310 */ /* 0x000eb00000201800 */
[----:B-1----:R-:W-:Y:S01]  /*5a60*/  F2F.F64.F32 R30, R8 ;  /* 0x00000008001e7310 */ /* 0x002fe20000201800 */
[----:B--2---:R-:W-:-:S07]  /*5a70*/  DFMA R24, R24, UR4, R6 ;  /* 0x0000000418187c2b */ /* 0x004fce0008000006 */
[----:B------:R-:W1:Y:S08]  /*5a80*/  F2F.F64.F32 R32, R9 ;  /* 0x0000000900207310 */ /* 0x000e700000201800 */
[----:B------:R-:W-:Y:S01]  /*5a90*/  F2F.F64.F32 R12, R12 ;  /* 0x0000000c000c7310 */ /* 0x000fe20000201800 */
[----:B-1----:R-:W-:-:S07]  /*5aa0*/  DFMA R30, R32, UR4, R30 ;  /* 0x00000004201e7c2b */ /* 0x002fce000800001e */
[----:B0-----:R-:W0:Y:S08]  /*5ab0*/  F2F.F64.F32 R22, R0 ;  /* 0x0000000000167310 */ /* 0x001e300000201800 */
[----:B------:R-:W1:Y:S01]  /*5ac0*/  F2F.F64.F32 R26, R4 ;  /* 0x00000004001a7310 */ /* 0x000e620000201800 */
[----:B0-----:R-:W-:-:S07]  /*5ad0*/  DFMA R12, R22, UR4, R12 ;  /* 0x00000004160c7c2b */ /* 0x001fce000800000c */
[----:B------:R-:W0:Y:S01]  /*5ae0*/  F2F.F64.F32 R34, R5 ;  /* 0x0000000500227310 */ /* 0x000e220000201800 */
[----:B-1----:R-:W-:-:S07]  /*5af0*/  DADD R24, R24, R26 ;  /* 0x0000000018187229 */ /* 0x002fce000000001a */
[----:B------:R-:W1:Y:S01]  /*5b00*/  F2F.F64.F32 R20, R3 ;  /* 0x0000000300147310 */ /* 0x000e620000201800 */
[----:B0-----:R-:W-:-:S07]  /*5b10*/  DADD R30, R30, R34 ;  /* 0x000000001e1e7229 */ /* 0x001fce0000000022 */
[----:B------:R-:W0:Y:S01]  /*5b20*/  F2F.F64.F32 R28, R15 ;  /* 0x0000000f001c7310 */ /* 0x000e220000201800 */
[----:B-1----:R-:W-:-:S07]  /*5b30*/  DADD R12, R12, R20 ;  /* 0x000000000c0c7229 */ /* 0x002fce0000000014 */
[----:B------:R-:W1:Y:S01]  /*5b40*/  F2F.F64.F32 R32, R14 ;  /* 0x0000000e00207310 */ /* 0x000e620000201800 */
[----:B0-----:R-:W-:-:S07]  /*5b50*/  DADD R24, R24, R28 ;  /* 0x0000000018187229 */ /* 0x001fce000000001c */
[----:B------:R-:W0:Y:S01]  /*5b60*/  F2F.F64.F32 R16, R16 ;  /* 0x0000001000107310 */ /* 0x000e220000201800 */
[----:B-1----:R-:W-:-:S07]  /*5b70*/  DADD R30, R30, R32 ;  /* 0x000000001e1e7229 */ /* 0x002fce0000000020 */
[----:B------:R-:W1:Y:S01]  /*5b80*/  F2F.F32.F64 R25, R24 ;  /* 0x0000001800197310 */ /* 0x000e620000301000 */
[----:B0-----:R-:W-:-:S07]  /*5b90*/  DADD R12, R12, R16 ;  /* 0x000000000c0c7229 */ /* 0x001fce0000000010 */
[----:B------:R-:W0:Y:S01]  /*5ba0*/  F2F.F32.F64 R31, R30 ;  /* 0x0000001e001f7310 */ /* 0x000e220000301000 */
[----:B-1----:R1:W-:Y:S07]  /*5bb0*/  STG.E desc[UR12][R18.64+0x4], R25 ;  /* 0x0000041912007986 */ /* 0x0023ee000c10190c */
[----:B------:R-:W2:Y:S01]  /*5bc0*/  F2F.F32.F64 R16, R12 ;  /* 0x0000000c00107310 */ /* 0x000ea20000301000 */
[----:B0-----:R1:W-:Y:S04]  /*5bd0*/  STG.E desc[UR12][R18.64+0x8], R31 ;  /* 0x0000081f12007986 */ /* 0x0013e8000c10190c */
[----:B--2---:R1:W-:Y:S04]  /*5be0*/  STG.E desc[UR12][R18.64], R16 ;  /* 0x0000001012007986 */ /* 0x0043e8000c10190c */
[----:B------:R1:W5:Y:S04]  /*5bf0*/  LDG.E R37, desc[UR12][R10.64] ;  /* 0x0000000c0a257981 */ /* 0x000368000c1e1900 */
[----:B------:R1:W5:Y:S04]  /*5c00*/  LDG.E R36, desc[UR12][R10.64+0x4] ;  /* 0x0000040c0a247981 */ /* 0x000368000c1e1900 */
[----:B------:R1:W5:Y:S02]  /*5c10*/  LDG.E R17, desc[UR12][R10.64+0x8] ;  /* 0x0000080c0a117981 */ /* 0x000364000c1e1900 */
.L_x_22:
[----:B------:R-:W-:Y:S05]  /*5c20*/  BSYNC.RECONVERGENT B2 ;  /* 0x0000000000027941 */ /* 0x000fea0003800200 */
.L_x_21:
[----:B-----5:R-:W-:-:S05]  /*5c30*/  FADD R37, R16, R37 ;  /* 0x0000002510257221 */ /* 0x020fca0000000000 */
[----:B------:R0:W-:Y:S04]  /*5c40*/  STG.E desc[UR12][R10.64], R37 ;  /* 0x000000250a007986 */ /* 0x0001e8000c10190c */
[----:B------:R-:W2:Y:S02]  /*5c50*/  LDG.E R3, desc[UR12][R18.64+0x4] ;  /* 0x0000040c12037981 */ /* 0x000ea4000c1e1900 */
[----:B--2---:R-:W-:-:S05]  /*5c60*/  FADD R3, R3, R36 ;  /* 0x0000002403037221 */ /* 0x004fca0000000000 */
[----:B------:R2:W-:Y:S04]  /*5c70*/  STG.E desc[UR12][R10.64+0x4], R3 ;  /* 0x000004030a007986 */ /* 0x0005e8000c10190c */
[----:B------:R-:W3:Y:S01]  /*5c80*/  LDG.E R0, desc[UR12][R18.64+0x8] ;  /* 0x0000080c12007981 */ /* 0x000ee2000c1e1900 */
[----:B------:R-:W4:Y:S01]  /*5c90*/  LDCU UR4, c[0x0][0x360] ;  /* 0x00006c00ff0477ac */ /* 0x000f220008000800 */
[----:B------:R-:W4:Y:S01]  /*5ca0*/  LDC R7, c[0x0][0x370] ;  /* 0x0000dc00ff077b82 */ /* 0x000f220000000800 */
[----:B------:R-:W-:Y:S02]  /*5cb0*/  FSETP.GT.AND P0, PT, R37, 1000, PT ;  /* 0x447a00002500780b */ /* 0x000fe40003f04000 */
[----:B------:R-:W-:Y:S02]  /*5cc0*/  FSETP.GT.AND P1, PT, R3, 1000, PT ;  /* 0x447a00000300780b */ /* 0x000fe40003f24000 */
[----:B0-----:R-:W-:-:S02]  /*5cd0*/  FSEL R37, R37, RZ, !P0 ;  /* 0x000000ff25257208 */ /* 0x001fc40004000000 */
[----:B------:R-:W-:Y:S02]  /*5ce0*/  FSEL R2, R3, RZ, !P1 ;  /* 0x000000ff03027208 */ /* 0x000fe40004800000 */
[C---:B------:R-:W-:Y:S02]  /*5cf0*/  FSETP.GEU.AND P0, PT, R37.reuse, RZ, PT ;  /* 0x000000ff2500720b */ /* 0x040fe40003f0e000 */
[C---:B------:R-:W-:Y:S02]  /*5d00*/  FSETP.GEU.AND P1, PT, R2.reuse, RZ, PT ;  /* 0x000000ff0200720b */ /* 0x040fe40003f2e000 */
[----:B------:R-:W-:Y:S02]  /*5d10*/  FSEL R37, R37, 1000, P0 ;  /* 0x447a000025257808 */ /* 0x000fe40000000000 */
[----:B--2---:R-:W-:-:S03]  /*5d20*/  FSEL R3, R2, 1000, P1 ;  /* 0x447a000002037808 */ /* 0x004fc60000800000 */
[----:B------:R2:W-:Y:S04]  /*5d30*/  STG.E desc[UR12][R10.64], R37 ;  /* 0x000000250a007986 */ /* 0x0005e8000c10190c */
[----:B------:R2:W-:Y:S01]  /*5d40*/  STG.E desc[UR12][R10.64+0x4], R3 ;  /* 0x000004030a007986 */ /* 0x0005e2000c10190c */
[----:B----4-:R-:W-:-:S05]  /*5d50*/  IMAD R38, R7, UR4, R38 ;  /* 0x0000000407267c24 */ /* 0x010fca000f8e0226 */
[----:B------:R-:W-:Y:S01]  /*5d60*/  ISETP.GE.AND P0, PT, R38, 0x3e8, PT ;  /* 0x000003e82600780c */ /* 0x000fe20003f06270 */
[----:B---3--:R-:W-:-:S05]  /*5d70*/  FADD R0, R0, R17 ;  /* 0x0000001100007221 */ /* 0x008fca0000000000 */
[----:B------:R-:W-:-:S04]  /*5d80*/  FSETP.GT.AND P2, PT, R0, 1000, PT ;  /* 0x447a00000000780b */ /* 0x000fc80003f44000 */
[----:B------:R-:W-:-:S04]  /*5d90*/  FSEL R0, R0, RZ, !P2 ;  /* 0x000000ff00007208 */ /* 0x000fc80005000000 */
[----:B------:R-:W-:-:S04]  /*5da0*/  FSETP.GEU.AND P2, PT, R0, RZ, PT ;  /* 0x000000ff0000720b */ /* 0x000fc80003f4e000 */
[----:B------:R-:W-:-:S05]  /*5db0*/  FSEL R5, R0, 1000, P2 ;  /* 0x447a000000057808 */ /* 0x000fca0001000000 */
[----:B------:R2:W-:Y:S01]  /*5dc0*/  STG.E desc[UR12][R10.64+0x8], R5 ;  /* 0x000008050a007986 */ /* 0x0005e2000c10190c */
[----:B------:R-:W-:Y:S05]  /*5dd0*/  @!P0 BRA `(.L_x_155) ;  /* 0xffffffa000a88947 */ /* 0x000fea000383ffff */
[----:B------:R-:W-:Y:S05]  /*5de0*/  EXIT ;  /* 0x000000000000794d */ /* 0x000fea0003800000 */
        .weak           $__internal_0_$__cuda_sm20_div_rn_f64_full
        .type           $__internal_0_$__cuda_sm20_div_rn_f64_full,@function
        .size           $__internal_0_$__cuda_sm20_div_rn_f64_full,($__internal_1_$__cuda_sm20_dsqrt_rn_f64_mediumpath_v1 - $__internal_0_$__cuda_sm20_div_rn_f64_full)
$__internal_0_$__cuda_sm20_div_rn_f64_full:
[C---:B------:R-:W-:Y:S01]  /*5df0*/  FSETP.GEU.AND P0, PT, |R13|.reuse, 1.469367938527859385e-39, PT ;  /* 0x001000000d00780b */ /* 0x040fe20003f0e200 */
[--C-:B------:R-:W-:Y:S01]  /*5e00*/  IMAD.MOV.U32 R26, RZ, RZ, R6.reuse ;  /* 0x000000ffff1a7224 */ /* 0x100fe200078e0006 */
[----:B------:R-:W-:Y:S01]  /*5e10*/  LOP3.LUT R28, R13, 0x800fffff, RZ, 0xc0, !PT ;  /* 0x800fffff0d1c7812 */ /* 0x000fe200078ec0ff */
[----:B------:R-:W-:Y:S01]  /*5e20*/  IMAD.MOV.U32 R31, RZ, RZ, R21 ;  /* 0x000000ffff1f7224 */ /* 0x000fe200078e0015 */
[----:B------:R-:W-:Y:S01]  /*5e30*/  MOV R27, R13 ;  /* 0x0000000d001b7202 */ /* 0x000fe20000000f00 */
[----:B------:R-:W-:Y:S01]  /*5e40*/  IMAD.MOV.U32 R50, RZ, RZ, 0x1 ;  /* 0x00000001ff327424 */ /* 0x000fe200078e00ff */
[----:B------:R-:W-:Y:S01]  /*5e50*/  LOP3.LUT R29, R28, 0x3ff00000, RZ, 0xfc, !PT ;  /* 0x3ff000001c1d7812 */ /* 0x000fe200078efcff */
[----:B------:R-:W-:Y:S01]  /*5e60*/  IMAD.MOV.U32 R28, RZ, RZ, R6 ;  /* 0x000000ffff1c7224 */ /* 0x000fe200078e0006 */
[C---:B------:R-:W-:Y:S01]  /*5e70*/  FSETP.GEU.AND P2, PT, |R31|.reuse, 1.469367938527859385e-39, PT ;  /* 0x001000001f00780b */ /* 0x040fe20003f4e200 */
[----:B------:R-:W-:Y:S01]  /*5e80*/  IMAD.MOV.U32 R30, RZ, RZ, R22 ;  /* 0x000000ffff1e7224 */ /* 0x000fe200078e0016 */
[----:B------:R-:W-:Y:S01]  /*5e90*/  LOP3.LUT R6, R31, 0x7ff00000, RZ, 0xc0, !PT ;  /* 0x7ff000001f067812 */ /* 0x000fe200078ec0ff */
[----:B------:R-:W-:Y:S01]  /*5ea0*/  BSSY.RECONVERGENT B0, `(.L_x_156) ;  /* 0x0000055000007945 */ /* 0x000fe20003800200 */
[----:B------:R-:W-:Y:S01]  /*5eb0*/  LOP3.LUT R24, R13, 0x7ff00000, RZ, 0xc0, !PT ;  /* 0x7ff000000d187812 */ /* 0x000fe200078ec0ff */
[----:B------:R-:W-:Y:S01]  /*5ec0*/  @!P0 DMUL R28, R26, 8.98846567431157953865e+307 ;  /* 0x7fe000001a1c8828 */ /* 0x000fe20000000000 */
[----:B------:R-:W-:-:S02]  /*5ed0*/  IMAD.MOV.U32 R13, RZ, RZ, 0x1ca00000 ;  /* 0x1ca00000ff0d7424 */ /* 0x000fc400078e00ff */
[C---:B------:R-:W-:Y:S01]  /*5ee0*/  ISETP.GE.U32.AND P1, PT, R6.reuse, R24, PT ;  /* 0x000000180600720c */ /* 0x040fe20003f26070 */
[----:B------:R-:W-:Y:S02]  /*5ef0*/  IMAD.MOV.U32 R34, RZ, RZ, R30 ;  /* 0x000000ffff227224 */ /* 0x000fe400078e001e */
[----:B------:R-:W0:Y:S02]  /*5f00*/  MUFU.RCP64H R51, R29 ;  /* 0x0000001d00337308 */ /* 0x000e240000001800 */
[----:B------:R-:W-:Y:S01]  /*5f10*/  @!P2 LOP3.LUT R21, R27, 0x7ff00000, RZ, 0xc0, !PT ;  /* 0x7ff000001b15a812 */ /* 0x000fe200078ec0ff */
[----:B------:R-:W-:Y:S01]  /*5f20*/  @!P2 IMAD.MOV.U32 R40, RZ, RZ, RZ ;  /* 0x000000ffff28a224 */ /* 0x000fe200078e00ff */
[----:B------:R-:W-:Y:S02]  /*5f30*/  @!P0 LOP3.LUT R24, R29, 0x7ff00000, RZ, 0xc0, !PT ;  /* 0x7ff000001d188812 */ /* 0x000fe400078ec0ff */
[----:B------:R-:W-:-:S04]  /*5f40*/  @!P2 ISETP.GE.U32.AND P3, PT, R6, R21, PT ;  /* 0x000000150600a20c */ /* 0x000fc80003f66070 */
[----:B------:R-:W-:-:S04]  /*5f50*/  @!P2 SEL R21, R13, 0x63400000, !P3 ;  /* 0x634000000d15a807 */ /* 0x000fc80005800000 */
[----:B------:R-:W-:Y:S01]  /*5f60*/  @!P2 LOP3.LUT R21, R21, 0x80000000, R31, 0xf8, !PT ;  /* 0x800000001515a812 */ /* 0x000fe200078ef81f */
[----:B0-----:R-:W-:-:S03]  /*5f70*/  DFMA R22, R50, -R28, 1 ;  /* 0x3ff000003216742b */ /* 0x001fc6000000081c */
[----:B------:R-:W-:Y:S01]  /*5f80*/  @!P2 LOP3.LUT R41, R21, 0x100000, RZ, 0xfc, !PT ;  /* 0x001000001529a812 */ /* 0x000fe200078efcff */
[----:B------:R-:W-:-:S04]  /*5f90*/  VIADD R21, R24, 0xffffffff ;  /* 0xffffffff18157836 */ /* 0x000fc80000000000 */
[----:B------:R-:W-:-:S08]  /*5fa0*/  DFMA R22, R22, R22, R22 ;  /* 0x000000161616722b */ /* 0x000fd00000000016 */
[----:B------:R-:W-:Y:S01]  /*5fb0*/  DFMA R50, R50, R22, R50 ;  /* 0x000000163232722b */ /* 0x000fe20000000032 */
[----:B------:R-:W-:-:S04]  /*5fc0*/  SEL R22, R13, 0x63400000, !P1 ;  /* 0x634000000d167807 */ /* 0x000fc80004800000 */
[----:B------:R-:W-:-:S03]  /*5fd0*/  LOP3.LUT R35, R22, 0x800fffff, R31, 0xf8, !PT ;  /* 0x800fffff16237812 */ /* 0x000fc600078ef81f */
[----:B------:R-:W-:-:S03]  /*5fe0*/  DFMA R22, R50, -R28, 1 ;  /* 0x3ff000003216742b */ /* 0x000fc6000000081c */
[----:B------:R-:W-:-:S05]  /*5ff0*/  @!P2 DFMA R34, R34, 2, -R40 ;  /* 0x400000002222a82b */ /* 0x000fca0000000828 */
[----:B------:R-:W-:Y:S01]  /*6000*/  DFMA R50, R50, R22, R50 ;  /* 0x000000163232722b */ /* 0x000fe20000000032 */
[----:B------:R-:W-:-:S04]  /*6010*/  MOV R23, R6 ;  /* 0x0000000600177202 */ /* 0x000fc80000000f00 */
[----:B------:R-:W-:-:S03]  /*6020*/  @!P2 LOP3.LUT R23, R35, 0x7ff00000, RZ, 0xc0, !PT ;  /* 0x7ff000002317a812 */ /* 0x000fc600078ec0ff */
[----:B------:R-:W-:Y:S02]  /*6030*/  DMUL R40, R50, R34 ;  /* 0x0000002232287228 */ /* 0x000fe40000000000 */
[----:B------:R-:W-:-:S05]  /*6040*/  VIADD R22, R23, 0xffffffff ;  /* 0xffffffff17167836 */ /* 0x000fca0000000000 */
[----:B------:R-:W-:Y:S01]  /*6050*/  ISETP.GT.U32.AND P0, PT, R22, 0x7feffffe, PT ;  /* 0x7feffffe1600780c */ /* 0x000fe20003f04070 */
[----:B------:R-:W-:-:S03]  /*6060*/  DFMA R52, R40, -R28, R34 ;  /* 0x8000001c2834722b */ /* 0x000fc60000000022 */
[----:B------:R-:W-:-:S05]  /*6070*/  ISETP.GT.U32.OR P0, PT, R21, 0x7feffffe, P0 ;  /* 0x7feffffe1500780c */ /* 0x000fca0000704470 */
[----:B------:R-:W-:-:S08]  /*6080*/  DFMA R40, R50, R52, R40 ;  /* 0x000000343228722b */ /* 0x000fd00000000028 */
[----:B------:R-:W-:Y:S05]  /*6090*/  @P0 BRA `(.L_x_157) ;  /* 0x0000000000740947 */ /* 0x000fea0003800000 */
[----:B------:R-:W-:-:S04]  /*60a0*/  LOP3.LUT R21, R27, 0x7ff00000, RZ, 0xc0, !PT ;  /* 0x7ff000001b157812 */ /* 0x000fc800078ec0ff */
[CC--:B------:R-:W-:Y:S02]  /*60b0*/  VIADDMNMX R22, R6.reuse, -R21.reuse, 0xb9600000, !PT ;  /* 0xb960000006167446 */ /* 0x0c0fe40007800915 */
[----:B------:R-:W-:Y:S02]  /*60c0*/  ISETP.GE.U32.AND P0, PT, R6, R21, PT ;  /* 0x000000150600720c */ /* 0x000fe40003f06070 */
[----:B------:R-:W-:Y:S02]  /*60d0*/  VIMNMX R22, PT, PT, R22, 0x46a00000, PT ;  /* 0x46a0000016167848 */ /* 0x000fe40003fe0100 */
[----:B------:R-:W-:-:S05]  /*60e0*/  SEL R13, R13, 0x63400000, !P0 ;  /* 0x634000000d0d7807 */ /* 0x000fca0004000000 */
[----:B------:R-:W-:Y:S02]  /*60f0*/  IMAD.IADD R13, R22, 0x1, -R13 ;  /* 0x00000001160d7824 */ /* 0x000fe400078e0a0d */
[----:B------:R-:W-:Y:S02]  /*6100*/  IMAD.MOV.U32 R22, RZ, RZ, RZ ;  /* 0x000000ffff167224 */ /* 0x000fe400078e00ff */
[----:B------:R-:W-:-:S06]  /*6110*/  VIADD R23, R13, 0x7fe00000 ;  /* 0x7fe000000d177836 */ /* 0x000fcc0000000000 */
[----:B------:R-:W-:-:S10]  /*6120*/  DMUL R50, R40, R22 ;  /* 0x0000001628327228 */ /* 0x000fd40000000000 */
[----:B------:R-:W-:-:S13]  /*6130*/  FSETP.GTU.AND P0, PT, |R51|, 1.469367938527859385e-39, PT ;  /* 0x001000003300780b */ /* 0x000fda0003f0c200 */
[----:B------:R-:W-:Y:S05]  /*6140*/  @P0 BRA `(.L_x_158) ;  /* 0x0000000000a80947 */ /* 0x000fea0003800000 */
[----:B------:R-:W-:Y:S01]  /*6150*/  DFMA R28, R40, -R28, R34 ;  /* 0x8000001c281c722b */ /* 0x000fe20000000022 */
[----:B------:R-:W-:-:S09]  /*6160*/  IMAD.MOV.U32 R24, RZ, RZ, RZ ;  /* 0x000000ffff187224 */ /* 0x000fd200078e00ff */
[C---:B------:R-:W-:Y:S02]  /*6170*/  FSETP.NEU.AND P0, PT, R29.reuse, RZ, PT ;  /* 0x000000ff1d00720b */ /* 0x040fe40003f0d000 */
[----:B------:R-:W-:-:S04]  /*6180*/  LOP3.LUT R6, R29, 0x80000000, R27, 0x48, !PT ;  /* 0x800000001d067812 */ /* 0x000fc800078e481b */
[----:B------:R-:W-:-:S07]  /*6190*/  LOP3.LUT R25, R6, R23, RZ, 0xfc, !PT ;  /* 0x0000001706197212 */ /* 0x000fce00078efcff */
[----:B------:R-:W-:Y:S05]  /*61a0*/  @!P0 BRA `(.L_x_158) ;  /* 0x0000000000908947 */ /* 0x000fea0003800000 */
[----:B------:R-:W-:Y:S01]  /*61b0*/  IMAD.MOV R23, RZ, RZ, -R13 ;  /* 0x000000ffff177224 */ /* 0x000fe200078e0a0d */
[----:B------:R-:W-:Y:S02]  /*61c0*/  MOV R22, RZ ;  /* 0x000000ff00167202 */ /* 0x000fe40000000f00 */
[----:B------:R-:W-:-:S04]  /*61d0*/  IADD3 R13, PT, PT, -R13, -0x43300000, RZ ;  /* 0xbcd000000d0d7810 */ /* 0x000fc80007ffe1ff */
[----:B------:R-:W-:Y:S02]  /*61e0*/  DFMA R22, R50, -R22, R40 ;  /* 0x800000163216722b */ /* 0x000fe40000000028 */
[----:B------:R-:W-:-:S08]  /*61f0*/  DMUL.RP R40, R40, R24 ;  /* 0x0000001828287228 */ /* 0x000fd00000008000 */
[----:B------:R-:W-:Y:S02]  /*6200*/  FSETP.NEU.AND P0, PT, |R23|, R13, PT ;  /* 0x0000000d1700720b */ /* 0x000fe40003f0d200 */
[----:B------:R-:W-:Y:S02]  /*6210*/  LOP3.LUT R6, R41, R6, RZ, 0x3c, !PT ;  /* 0x0000000629067212 */ /* 0x000fe400078e3cff */
[----:B------:R-:W-:Y:S02]  /*6220*/  FSEL R13, R40, R50, !P0 ;  /* 0x00000032280d7208 */ /* 0x000fe40004000000 */
[----:B------:R-:W-:-:S03]  /*6230*/  FSEL R6, R6, R51, !P0 ;  /* 0x0000003306067208 */ /* 0x000fc60004000000 */
[----:B------:R-:W-:Y:S02]  /*6240*/  IMAD.MOV.U32 R50, RZ, RZ, R13 ;  /* 0x000000ffff327224 */ /* 0x000fe400078e000d */
[----:B------:R-:W-:Y:S01]  /*6250*/  IMAD.MOV.U32 R51, RZ, RZ, R6 ;  /* 0x000000ffff337224 */ /* 0x000fe200078e0006 */
[----:B------:R-:W-:Y:S06]  /*6260*/  BRA `(.L_x_158) ;  /* 0x0000000000607947 */ /* 0x000fec0003800000 */
.L_x_157:
[----:B------:R-:W-:-:S14]  /*6270*/  DSETP.NAN.AND P0, PT, R30, R30, PT ;  /* 0x0000001e1e00722a */ /* 0x000fdc0003f08000 */
[----:B------:R-:W-:Y:S05]  /*6280*/  @P0 BRA `(.L_x_159) ;  /* 0x00000000004c0947 */ /* 0x000fea0003800000 */
[----:B------:R-:W-:-:S14]  /*6290*/  DSETP.NAN.AND P0, PT, R26, R26, PT ;  /* 0x0000001a1a00722a */ /* 0x000fdc0003f08000 */
[----:B------:R-:W-:Y:S05]  /*62a0*/  @P0 BRA `(.L_x_160) ;  /* 0x0000000000340947 */ /* 0x000fea0003800000 */
[----:B------:R-:W-:Y:S01]  /*62b0*/  ISETP.NE.AND P0, PT, R23, R24, PT ;  /* 0x000000181700720c */ /* 0x000fe20003f05270 */
[----:B------:R-:W-:Y:S02]  /*62c0*/  IMAD.MOV.U32 R50, RZ, RZ, 0x0 ;  /* 0x00000000ff327424 */ /* 0x000fe400078e00ff */
[----:B------:R-:W-:-:S10]  /*62d0*/  IMAD.MOV.U32 R51, RZ, RZ, -0x80000 ;  /* 0xfff80000ff337424 */ /* 0x000fd400078e00ff */
[----:B------:R-:W-:Y:S05]  /*62e0*/  @!P0 BRA `(.L_x_158) ;  /* 0x0000000000408947 */ /* 0x000fea0003800000 */
[----:B------:R-:W-:Y:S02]  /*62f0*/  ISETP.NE.AND P0, PT, R23, 0x7ff00000, PT ;  /* 0x7ff000001700780c */ /* 0x000fe40003f05270 */
[----:B------:R-:W-:Y:S02]  /*6300*/  LOP3.LUT R26, R31, 0x80000000, R27, 0x48, !PT ;  /* 0x800000001f1a7812 */ /* 0x000fe400078e481b */
[----:B------:R-:W-:-:S13]  /*6310*/  ISETP.EQ.OR P0, PT, R24, RZ, !P0 ;  /* 0x000000ff1800720c */ /* 0x000fda0004702670 */
[----:B------:R-:W-:Y:S01]  /*6320*/  @P0 LOP3.LUT R6, R26, 0x7ff00000, RZ, 0xfc, !PT ;  /* 0x7ff000001a060812 */ /* 0x000fe200078efcff */
[----:B------:R-:W-:Y:S02]  /*6330*/  @!P0 IMAD.MOV.U32 R50, RZ, RZ, RZ ;  /* 0x000000ffff328224 */ /* 0x000fe400078e00ff */
[----:B------:R-:W-:Y:S01]  /*6340*/  @!P0 IMAD.MOV.U32 R51, RZ, RZ, R26 ;  /* 0x000000ffff338224 */ /* 0x000fe200078e001a */
[----:B------:R-:W-:Y:S01]  /*6350*/  @P0 MOV R51, R6 ;  /* 0x0000000600330202 */ /* 0x000fe20000000f00 */
[----:B------:R-:W-:Y:S01]  /*6360*/  @P0 IMAD.MOV.U32 R50, RZ, RZ, RZ ;  /* 0x000000ffff320224 */ /* 0x000fe200078e00ff */
[----:B------:R-:W-:Y:S06]  /*6370*/  BRA `(.L_x_158) ;  /* 0x00000000001c7947 */ /* 0x000fec0003800000 */
.L_x_160:
[----:B------:R-:W-:Y:S01]  /*6380*/  LOP3.LUT R6, R27, 0x80000, RZ, 0xfc, !PT ;  /* 0x000800001b067812 */ /* 0x000fe200078efcff */
[----:B------:R-:W-:-:S04]  /*6390*/  IMAD.MOV.U32 R50, RZ, RZ, R26 ;  /* 0x000000ffff327224 */ /* 0x000fc800078e001a */
[----:B------:R-:W-:Y:S01]  /*63a0*/  IMAD.MOV.U32 R51, RZ, RZ, R6 ;  /* 0x000000ffff337224 */ /* 0x000fe200078e0006 */
[----:B------:R-:W-:Y:S06]  /*63b0*/  BRA `(.L_x_158) ;  /* 0x00000000000c7947 */ /* 0x000fec0003800000 */
.L_x_159:
[----:B------:R-:W-:Y:S01]  /*63c0*/  LOP3.LUT R6, R31, 0x80000, RZ, 0xfc, !PT ;  /* 0x000800001f067812 */ /* 0x000fe200078efcff */
[----:B------:R-:W-:-:S04]  /*63d0*/  IMAD.MOV.U32 R50, RZ, RZ, R30 ;  /* 0x000000ffff327224 */ /* 0x000fc800078e001e */
[----:B------:R-:W-:-:S07]  /*63e0*/  IMAD.MOV.U32 R51, RZ, RZ, R6 ;  /* 0x000000ffff337224 */ /* 0x000fce00078e0006 */
.L_x_158:
[----:B------:R-:W-:Y:S05]  /*63f0*/  BSYNC.RECONVERGENT B0 ;  /* 0x0000000000007941 */ /* 0x000fea0003800200 */
.L_x_156:
[----:B------:R-:W-:Y:S02]  /*6400*/  IMAD.MOV.U32 R21, RZ, RZ, 0x0 ;  /* 0x00000000ff157424 */ /* 0x000fe400078e00ff */
[----:B------:R-:W-:Y:S02]  /*6410*/  IMAD.MOV.U32 R13, RZ, RZ, R50 ;  /* 0x000000ffff0d7224 */ /* 0x000fe400078e0032 */
[----:B------:R-:W-:Y:S01]  /*6420*/  IMAD.MOV.U32 R6, RZ, RZ, R51 ;  /* 0x000000ffff067224 */ /* 0x000fe200078e0033 */
[----:B------:R-:W-:Y:S06]  /*6430*/  RET.REL.NODEC R20 `(_Z11UpdateBoidsPfS_) ;  /* 0xffffff9814f07950 */ /* 0x000fec0003c3ffff */
        .weak           $__internal_1_$__cuda_sm20_dsqrt_rn_f64_mediumpath_v1
        .type           $__internal_1_$__cuda_sm20_dsqrt_rn_f64_mediumpath_v1,@function
        .size           $__internal_1_$__cuda_sm20_dsqrt_rn_f64_mediumpath_v1,($__internal_2_$__cuda_sm20_sqrt_rn_f32_slowpath - $__internal_1_$__cuda_sm20_dsqrt_rn_f64_mediumpath_v1)
$__internal_1_$__cuda_sm20_dsqrt_rn_f64_mediumpath_v1:
[----:B------:R-:W-:Y:S01]  /*6440*/  ISETP.GE.U32.AND P0, PT, R20, -0x3400000, PT ;  /* 0xfcc000001400780c */ /* 0x000fe20003f06070 */
[----:B------:R-:W-:Y:S01]  /*6450*/  BSSY.RECONVERGENT B1, `(.L_x_161) ;  /* 0x0000027000017945 */ /* 0x000fe20003800200 */
[----:B------:R-:W-:Y:S01]  /*6460*/  MOV R20, R6 ;  /* 0x0000000600147202 */ /* 0x000fe20000000f00 */
[----:B------:R-:W-:Y:S02]  /*6470*/  IMAD.MOV.U32 R21, RZ, RZ, R49 ;  /* 0x000000ffff157224 */ /* 0x000fe400078e0031 */
[----:B------:R-:W-:Y:S02]  /*6480*/  IMAD.MOV.U32 R22, RZ, RZ, R3 ;  /* 0x000000ffff167224 */ /* 0x000fe400078e0003 */
[----:B------:R-:W-:-:S06]  /*6490*/  IMAD.MOV.U32 R23, RZ, RZ, R25 ;  /* 0x000000ffff177224 */ /* 0x000fcc00078e0019 */
[----:B------:R-:W-:Y:S05]  /*64a0*/  @!P0 BRA `(.L_x_162) ;  /* 0x0000000000208947 */ /* 0x000fea0003800000 */
[----:B------:R-:W-:-:S10]  /*64b0*/  DFMA.RM R4, R22, R4, R26 ;  /* 0x000000041604722b */ /* 0x000fd4000000401a */
[----:B------:R-:W-:-:S05]  /*64c0*/  IADD3 R22, P0, PT, R4, 0x1, RZ ;  /* 0x0000000104167810 */ /* 0x000fca0007f1e0ff */
[----:B------:R-:W-:-:S06]  /*64d0*/  IMAD.X R23, RZ, RZ, R5, P0 ;  /* 0x000000ffff177224 */ /* 0x000fcc00000e0605 */
[----:B------:R-:W-:-:S08]  /*64e0*/  DFMA.RP R20, -R4, R22, R20 ;  /* 0x000000160414722b */ /* 0x000fd00000008114 */
[----:B------:R-:W-:-:S06]  /*64f0*/  DSETP.GT.AND P0, PT, R20, RZ, PT ;  /* 0x000000ff1400722a */ /* 0x000fcc0003f04000 */
[----:B------:R-:W-:Y:S02]  /*6500*/  FSEL R4, R22, R4, P0 ;  /* 0x0000000416047208 */ /* 0x000fe40000000000 */
[----:B------:R-:W-:Y:S01]  /*6510*/  FSEL R5, R23, R5, P0 ;  /* 0x0000000517057208 */ /* 0x000fe20000000000 */
[----:B------:R-:W-:Y:S06]  /*6520*/  BRA `(.L_x_163) ;  /* 0x0000000000647947 */ /* 0x000fec0003800000 */
.L_x_162:
[----:B------:R-:W-:-:S14]  /*6530*/  DSETP.NE.AND P0, PT, R20, RZ, PT ;  /* 0x000000ff1400722a */ /* 0x000fdc0003f05000 */
[----:B------:R-:W-:Y:S05]  /*6540*/  @!P0 BRA `(.L_x_164) ;  /* 0x0000000000588947 */ /* 0x000fea0003800000 */
[----:B------:R-:W-:-:S13]  /*6550*/  ISETP.GE.AND P0, PT, R21, RZ, PT ;  /* 0x000000ff1500720c */ /* 0x000fda0003f06270 */
[----:B------:R-:W-:Y:S02]  /*6560*/  @!P0 IMAD.MOV.U32 R4, RZ, RZ, 0x0 ;  /* 0x00000000ff048424 */ /* 0x000fe400078e00ff */
[----:B------:R-:W-:Y:S01]  /*6570*/  @!P0 IMAD.MOV.U32 R5, RZ, RZ, -0x80000 ;  /* 0xfff80000ff058424 */ /* 0x000fe200078e00ff */
[----:B------:R-:W-:Y:S06]  /*6580*/  @!P0 BRA `(.L_x_163) ;  /* 0x00000000004c8947 */ /* 0x000fec0003800000 */
[----:B------:R-:W-:-:S13]  /*6590*/  ISETP.GT.AND P0, PT, R21, 0x7fefffff, PT ;  /* 0x7fefffff1500780c */ /* 0x000fda0003f04270 */
[----:B------:R-:W-:Y:S05]  /*65a0*/  @P0 BRA `(.L_x_164) ;  /* 0x0000000000400947 */ /* 0x000fea0003800000 */
[----:B------:R-:W-:Y:S01]  /*65b0*/  DMUL R4, R20, 8.11296384146066816958e+31 ;  /* 0x4690000014047828 */ /* 0x000fe20000000000 */
[----:B------:R-:W-:Y:S01]  /*65c0*/  MOV R22, 0x0 ;  /* 0x0000000000167802 */ /* 0x000fe20000000f00 */
[----:B------:R-:W-:Y:S02]  /*65d0*/  IMAD.MOV.U32 R20, RZ, RZ, RZ ;  /* 0x000000ffff147224 */ /* 0x000fe400078e00ff */
[----:B------:R-:W-:Y:S02]  /*65e0*/  IMAD.MOV.U32 R23, RZ, RZ, 0x3fd80000 ;  /* 0x3fd80000ff177424 */ /* 0x000fe400078e00ff */
[----:B------:R-:W0:Y:S02]  /*65f0*/  MUFU.RSQ64H R21, R5 ;  /* 0x0000000500157308 */ /* 0x000e240000001c00 */
[----:B0-----:R-:W-:-:S08]  /*6600*/  DMUL R26, R20, R20 ;  /* 0x00000014141a7228 */ /* 0x001fd00000000000 */
[----:B------:R-:W-:-:S08]  /*6610*/  DFMA R26, R4, -R26, 1 ;  /* 0x3ff00000041a742b */ /* 0x000fd0000000081a */
[----:B------:R-:W-:Y:S02]  /*6620*/  DFMA R22, R26, R22, 0.5 ;  /* 0x3fe000001a16742b */ /* 0x000fe40000000016 */
[----:B------:R-:W-:-:S08]  /*6630*/  DMUL R26, R20, R26 ;  /* 0x0000001a141a7228 */ /* 0x000fd00000000000 */
[----:B------:R-:W-:-:S08]  /*6640*/  DFMA R22, R22, R26, R20 ;  /* 0x0000001a1616722b */ /* 0x000fd00000000014 */
[----:B------:R-:W-:Y:S02]  /*6650*/  DMUL R20, R4, R22 ;  /* 0x0000001604147228 */ /* 0x000fe40000000000 */
[----:B------:R-:W-:-:S06]  /*6660*/  VIADD R23, R23, 0xfff00000 ;  /* 0xfff0000017177836 */ /* 0x000fcc0000000000 */
[----:B------:R-:W-:-:S08]  /*6670*/  DFMA R26, R20, -R20, R4 ;  /* 0x80000014141a722b */ /* 0x000fd00000000004 */
[----:B------:R-:W-:-:S10]  /*6680*/  DFMA R4, R22, R26, R20 ;  /* 0x0000001a1604722b */ /* 0x000fd40000000014 */
[----:B------:R-:W-:Y:S01]  /*6690*/  VIADD R5, R5, 0xfcb00000 ;  /* 0xfcb0000005057836 */ /* 0x000fe20000000000 */
[----:B------:R-:W-:Y:S06]  /*66a0*/  BRA `(.L_x_163) ;  /* 0x0000000000047947 */ /* 0x000fec0003800000 */
.L_x_164:
[----:B------:R-:W-:-:S11]  /*66b0*/  DADD R4, R20, R20 ;  /* 0x0000000014047229 */ /* 0x000fd60000000014 */
.L_x_163:
[----:B------:R-:W-:Y:S05]  /*66c0*/  BSYNC.RECONVERGENT B1 ;  /* 0x0000000000017941 */ /* 0x000fea0003800200 */
.L_x_161:
[----:B------:R-:W-:Y:S02]  /*66d0*/  IMAD.MOV.U32 R25, RZ, RZ, 0x0 ;  /* 0x00000000ff197424 */ /* 0x000fe400078e00ff */
[----:B------:R-:W-:Y:S02]  /*66e0*/  IMAD.MOV.U32 R26, RZ, RZ, R4 ;  /* 0x000000ffff1a7224 */ /* 0x000fe400078e0004 */
[----:B------:R-:W-:Y:S01]  /*66f0*/  IMAD.MOV.U32 R27, RZ, RZ, R5 ;  /* 0x000000ffff1b7224 */ /* 0x000fe200078e0005 */
[----:B------:R-:W-:Y:S06]  /*6700*/  RET.REL.NODEC R24 `(_Z11UpdateBoidsPfS_) ;  /* 0xffffff98183c7950 */ /* 0x000fec0003c3ffff */
        .weak           $__internal_2_$__cuda_sm20_sqrt_rn_f32_slowpath
        .type           $__internal_2_$__cuda_sm20_sqrt_rn_f32_slowpath,@function
        .size           $__internal_2_$__cuda_sm20_sqrt_rn_f32_slowpath,($__internal_3_$__cuda_sm3x_div_rn_noftz_f32_slowpath - $__internal_2_$__cuda_sm20_sqrt_rn_f32_slowpath)
$__internal_2_$__cuda_sm20_sqrt_rn_f32_slowpath:
[----:B------:R-:W-:-:S13]  /*6710*/  LOP3.LUT P0, RZ, R21, 0x7fffffff, RZ, 0xc0, !PT ;  /* 0x7fffffff15ff7812 */ /* 0x000fda000780c0ff */
[----:B------:R-:W-:Y:S01]  /*6720*/  @!P0 IMAD.MOV.U32 R25, RZ, RZ, R21 ;  /* 0x000000ffff198224 */ /* 0x000fe200078e0015 */
[----:B------:R-:W-:Y:S06]  /*6730*/  @!P0 BRA `(.L_x_165) ;  /* 0x0000000000408947 */ /* 0x000fec0003800000 */
[----:B------:R-:W-:-:S13]  /*6740*/  FSETP.GEU.FTZ.AND P0, PT, R21, RZ, PT ;  /* 0x000000ff1500720b */ /* 0x000fda0003f1e000 */
[----:B------:R-:W-:Y:S01]  /*6750*/  @!P0 MOV R25, 0x7fffffff ;  /* 0x7fffffff00198802 */ /* 0x000fe20000000f00 */
[----:B------:R-:W-:Y:S06]  /*6760*/  @!P0 BRA `(.L_x_165) ;  /* 0x0000000000348947 */ /* 0x000fec0003800000 */
[----:B------:R-:W-:-:S13]  /*6770*/  FSETP.GTU.FTZ.AND P0, PT, |R21|, +INF , PT ;  /* 0x7f8000001500780b */ /* 0x000fda0003f1c200 */
[----:B------:R-:W-:Y:S01]  /*6780*/  @P0 FADD.FTZ R25, R21, 1 ;  /* 0x3f80000015190421 */ /* 0x000fe20000010000 */
[----:B------:R-:W-:Y:S06]  /*6790*/  @P0 BRA `(.L_x_165) ;  /* 0x0000000000280947 */ /* 0x000fec0003800000 */
[----:B------:R-:W-:-:S13]  /*67a0*/  FSETP.NEU.FTZ.AND P0, PT, |R21|, +INF , PT ;  /* 0x7f8000001500780b */ /* 0x000fda0003f1d200 */
[----:B------:R-:W-:-:S04]  /*67b0*/  @P0 FFMA R25, R21, 1.84467440737095516160e+19, RZ ;  /* 0x5f80000015190823 */ /* 0x000fc800000000ff */
[----:B------:R-:W0:Y:S02]  /*67c0*/  @P0 MUFU.RSQ R22, R25 ;  /* 0x0000001900160308 */ /* 0x000e240000001400 */
[----:B0-----:R-:W-:Y:S01]  /*67d0*/  @P0 FMUL.FTZ R24, R25, R22 ;  /* 0x0000001619180220 */ /* 0x001fe20000410000 */
[----:B------:R-:W-:-:S03]  /*67e0*/  @P0 FMUL.FTZ R22, R22, 0.5 ;  /* 0x3f00000016160820 */ /* 0x000fc60000410000 */
[----:B------:R-:W-:-:S04]  /*67f0*/  @P0 FADD.FTZ R23, -R24, -RZ ;  /* 0x800000ff18170221 */ /* 0x000fc80000010100 */
[----:B------:R-:W-:Y:S01]  /*6800*/  @P0 FFMA R23, R24, R23, R25 ;  /* 0x0000001718170223 */ /* 0x000fe20000000019 */
[----:B------:R-:W-:-:S03]  /*6810*/  @!P0 IMAD.MOV.U32 R25, RZ, RZ, R21 ;  /* 0x000000ffff198224 */ /* 0x000fc600078e0015 */
[----:B------:R-:W-:-:S04]  /*6820*/  @P0 FFMA R22, R23, R22, R24 ;  /* 0x0000001617160223 */ /* 0x000fc80000000018 */
[----:B------:R-:W-:-:S07]  /*6830*/  @P0 FMUL.FTZ R25, R22, 2.3283064365386962891e-10 ;  /* 0x2f80000016190820 */ /* 0x000fce0000410000 */
.L_x_165:
[----:B------:R-:W-:-:S04]  /*6840*/  IMAD.MOV.U32 R21, RZ, RZ, 0x0 ;  /* 0x00000000ff157424 */ /* 0x000fc800078e00ff */
[----:B------:R-:W-:Y:S05]  /*6850*/  RET.REL.NODEC R20 `(_Z11UpdateBoidsPfS_) ;  /* 0xffffff9414e87950 */ /* 0x000fea0003c3ffff */
        .weak           $__internal_3_$__cuda_sm3x_div_rn_noftz_f32_slowpath
        .type           $__internal_3_$__cuda_sm3x_div_rn_noftz_f32_slowpath,@function
        .size           $__internal_3_$__cuda_sm3x_div_rn_noftz_f32_slowpath,($_Z11UpdateBoidsPfS_$__internal_accurate_pow - $__internal_3_$__cuda_sm3x_div_rn_noftz_f32_slowpath)
$__internal_3_$__cuda_sm3x_div_rn_noftz_f32_slowpath:
[----:B------:R-:W-:Y:S01]  /*6860*/  SHF.R.U32.HI R23, RZ, 0x17, R21 ;  /* 0x00000017ff177819 */ /* 0x000fe20000011615 */
[----:B------:R-:W-:Y:S01]  /*6870*/  BSSY.RECONVERGENT B0, `(.L_x_166) ;  /* 0x0000062000007945 */ /* 0x000fe20003800200 */
[----:B------:R-:W-:Y:S02]  /*6880*/  SHF.R.U32.HI R26, RZ, 0x17, R20 ;  /* 0x00000017ff1a7819 */ /* 0x000fe40000011614 */
[----:B------:R-:W-:Y:S02]  /*6890*/  LOP3.LUT R23, R23, 0xff, RZ, 0xc0, !PT ;  /* 0x000000ff17177812 */ /* 0x000fe400078ec0ff */
[----:B------:R-:W-:-:S03]  /*68a0*/  LOP3.LUT R26, R26, 0xff, RZ, 0xc0, !PT ;  /* 0x000000ff1a1a7812 */ /* 0x000fc600078ec0ff */
[----:B------:R-:W-:Y:S02]  /*68b0*/  VIADD R28, R23, 0xffffffff ;  /* 0xffffffff171c7836 */ /* 0x000fe40000000000 */
[----:B------:R-:W-:-:S03]  /*68c0*/  VIADD R27, R26, 0xffffffff ;  /* 0xffffffff1a1b7836 */ /* 0x000fc60000000000 */
[----:B------:R-:W-:-:S04]  /*68d0*/  ISETP.GT.U32.AND P0, PT, R28, 0xfd, PT ;  /* 0x000000fd1c00780c */ /* 0x000fc80003f04070 */
[----:B------:R-:W-:-:S13]  /*68e0*/  ISETP.GT.U32.OR P0, PT, R27, 0xfd, P0 ;  /* 0x000000fd1b00780c */ /* 0x000fda0000704470 */
[----:B------:R-:W-:Y:S01]  /*68f0*/  @!P0 IMAD.MOV.U32 R22, RZ, RZ, RZ ;  /* 0x000000ffff168224 */ /* 0x000fe200078e00ff */
[----:B------:R-:W-:Y:S06]  /*6900*/  @!P0 BRA `(.L_x_167) ;  /* 0x00000000005c8947 */ /* 0x000fec0003800000 */
[----:B------:R-:W-:Y:S02]  /*6910*/  FSETP.GTU.FTZ.AND P0, PT, |R20|, +INF , PT ;  /* 0x7f8000001400780b */ /* 0x000fe40003f1c200 */
[----:B------:R-:W-:-:S04]  /*6920*/  FSETP.GTU.FTZ.AND P2, PT, |R21|, +INF , PT ;  /* 0x7f8000001500780b */ /* 0x000fc80003f5c200 */
[----:B------:R-:W-:-:S13]  /*6930*/  PLOP3.LUT P0, PT, P0, P2, PT, 0xf8, 0x8f ;  /* 0x00000000008f781c */ /* 0x000fda0000705f70 */
[----:B------:R-:W-:Y:S05]  /*6940*/  @P0 BRA `(.L_x_168) ;  /* 0x00000004004c0947 */ /* 0x000fea0003800000 */
[----:B------:R-:W-:-:S13]  /*6950*/  LOP3.LUT P0, RZ, R21, 0x7fffffff, R20, 0xc8, !PT ;  /* 0x7fffffff15ff7812 */ /* 0x000fda000780c814 */
[----:B------:R-:W-:Y:S05]  /*6960*/  @!P0 BRA `(.L_x_169) ;  /* 0x00000004003c8947 */ /* 0x000fea0003800000 */
[C---:B------:R-:W-:Y:S02]  /*6970*/  FSETP.NEU.FTZ.AND P2, PT, |R20|.reuse, +INF , PT ;  /* 0x7f8000001400780b */ /* 0x040fe40003f5d200 */
[----:B------:R-:W-:Y:S02]  /*6980*/  FSETP.NEU.FTZ.AND P3, PT, |R21|, +INF , PT ;  /* 0x7f8000001500780b */ /* 0x000fe40003f7d200 */
[----:B------:R-:W-:-:S11]  /*6990*/  FSETP.NEU.FTZ.AND P0, PT, |R20|, +INF , PT ;  /* 0x7f8000001400780b */ /* 0x000fd60003f1d200 */
[----:B------:R-:W-:Y:S05]  /*69a0*/  @!P3 BRA !P2, `(.L_x_169) ;  /* 0x00000004002cb947 */ /* 0x000fea0005000000 */
[----:B------:R-:W-:-:S04]  /*69b0*/  LOP3.LUT P2, RZ, R20, 0x7fffffff, RZ, 0xc0, !PT ;  /* 0x7fffffff14ff7812 */ /* 0x000fc8000784c0ff */
[----:B------:R-:W-:-:S13]  /*69c0*/  PLOP3.LUT P2, PT, P3, P2, PT, 0x2f, 0xf2 ;  /* 0x0000000000f2781c */ /* 0x000fda0001f44577 */
[----:B------:R-:W-:Y:S05]  /*69d0*/  @P2 BRA `(.L_x_170) ;  /* 0x0000000400182947 */ /* 0x000fea0003800000 */
[----:B------:R-:W-:-:S04]  /*69e0*/  LOP3.LUT P2, RZ, R21, 0x7fffffff, RZ, 0xc0, !PT ;  /* 0x7fffffff15ff7812 */ /* 0x000fc8000784c0ff */
[----:B------:R-:W-:-:S13]  /*69f0*/  PLOP3.LUT P0, PT, P0, P2, PT, 0x2f, 0xf2 ;  /* 0x0000000000f2781c */ /* 0x000fda0000704577 */
[----:B------:R-:W-:Y:S05]  /*6a00*/  @P0 BRA `(.L_x_171) ;  /* 0x0000000400000947 */ /* 0x000fea0003800000 */
[----:B------:R-:W-:Y:S02]  /*6a10*/  ISETP.GE.AND P0, PT, R27, RZ, PT ;  /* 0x000000ff1b00720c */ /* 0x000fe40003f06270 */
[----:B------:R-:W-:-:S11]  /*6a20*/  ISETP.GE.AND P2, PT, R28, RZ, PT ;  /* 0x000000ff1c00720c */ /* 0x000fd60003f46270 */
[----:B------:R-:W-:Y:S02]  /*6a30*/  @P0 IMAD.MOV.U32 R22, RZ, RZ, RZ ;  /* 0x000000ffff160224 */ /* 0x000fe400078e00ff */
[----:B------:R-:W-:Y:S01]  /*6a40*/  @!P0 FFMA R20, R20, 1.84467440737095516160e+19, RZ ;  /* 0x5f80000014148823 */ /* 0x000fe200000000ff */
[----:B------:R-:W-:Y:S02]  /*6a50*/  @!P0 IMAD.MOV.U32 R22, RZ, RZ, -0x40 ;  /* 0xffffffc0ff168424 */ /* 0x000fe400078e00ff */
[----:B------:R-:W-:-:S03]  /*6a60*/  @!P2 FFMA R21, R21, 1.84467440737095516160e+19, RZ ;  /* 0x5f8000001515a823 */ /* 0x000fc600000000ff */
[----:B------:R-:W-:-:S07]  /*6a70*/  @!P2 IADD3 R22, PT, PT, R22, 0x40, RZ ;  /* 0x000000401616a810 */ /* 0x000fce0007ffe0ff */
.L_x_167:
[----:B------:R-:W-:Y:S01]  /*6a80*/  LEA R28, R23, 0xc0800000, 0x17 ;  /* 0xc0800000171c7811 */ /* 0x000fe200078eb8ff */
[----:B------:R-:W-:Y:S01]  /*6a90*/  VIADD R26, R26, 0xffffff81 ;  /* 0xffffff811a1a7836 */ /* 0x000fe20000000000 */
[----:B------:R-:W-:Y:S03]  /*6aa0*/  BSSY.RECONVERGENT B1, `(.L_x_172) ;  /* 0x0000035000017945 */ /* 0x000fe60003800200 */
[----:B------:R-:W-:Y:S02]  /*6ab0*/  IMAD.IADD R29, R21, 0x1, -R28 ;  /* 0x00000001151d7824 */ /* 0x000fe400078e0a1c */
[C---:B------:R-:W-:Y:S02]  /*6ac0*/  IMAD R20, R26.reuse, -0x800000, R20 ;  /* 0xff8000001a147824 */ /* 0x040fe400078e0214 */
[----:B------:R0:W1:Y:S01]  /*6ad0*/  MUFU.RCP R28, R29 ;  /* 0x0000001d001c7308 */ /* 0x0000620000001000 */
[----:B------:R-:W-:Y:S01]  /*6ae0*/  FADD.FTZ R27, -R29, -RZ ;  /* 0x800000ff1d1b7221 */ /* 0x000fe20000010100 */
[----:B0-----:R-:W-:-:S05]  /*6af0*/  IADD3 R29, PT, PT, R26, 0x7f, -R23 ;  /* 0x0000007f1a1d7810 */ /* 0x001fca0007ffe817 */
[----:B------:R-:W-:Y:S02]  /*6b00*/  IMAD.IADD R29, R29, 0x1, R22 ;  /* 0x000000011d1d7824 */ /* 0x000fe400078e0216 */
[----:B-1----:R-:W-:-:S04]  /*6b10*/  FFMA R21, R28, R27, 1 ;  /* 0x3f8000001c157423 */ /* 0x002fc8000000001b */
[----:B------:R-:W-:-:S04]  /*6b20*/  FFMA R21, R28, R21, R28 ;  /* 0x000000151c157223 */ /* 0x000fc8000000001c */
[----:B------:R-:W-:-:S04]  /*6b30*/  FFMA R28, R20, R21, RZ ;  /* 0x00000015141c7223 */ /* 0x000fc800000000ff */
[----:B------:R-:W-:-:S04]  /*6b40*/  FFMA R30, R27, R28, R20 ;  /* 0x0000001c1b1e7223 */ /* 0x000fc80000000014 */
[----:B------:R-:W-:-:S04]  /*6b50*/  FFMA R28, R21, R30, R28 ;  /* 0x0000001e151c7223 */ /* 0x000fc8000000001c */
[----:B------:R-:W-:-:S04]  /*6b60*/  FFMA R27, R27, R28, R20 ;  /* 0x0000001c1b1b7223 */ /* 0x000fc80000000014 */
[----:B------:R-:W-:-:S05]  /*6b70*/  FFMA R20, R21, R27, R28 ;  /* 0x0000001b15147223 */ /* 0x000fca000000001c */
[----:B------:R-:W-:-:S04]  /*6b80*/  SHF.R.U32.HI R23, RZ, 0x17, R20 ;  /* 0x00000017ff177819 */ /* 0x000fc80000011614 */
[----:B------:R-:W-:-:S05]  /*6b90*/  LOP3.LUT R23, R23, 0xff, RZ, 0xc0, !PT ;  /* 0x000000ff17177812 */ /* 0x000fca00078ec0ff */
[----:B------:R-:W-:-:S04]  /*6ba0*/  IMAD.IADD R23, R23, 0x1, R29 ;  /* 0x0000000117177824 */ /* 0x000fc800078e021d */
[----:B------:R-:W-:-:S05]  /*6bb0*/  VIADD R22, R23, 0xffffffff ;  /* 0xffffffff17167836 */ /* 0x000fca0000000000 */
[----:B------:R-:W-:-:S13]  /*6bc0*/  ISETP.GE.U32.AND P0, PT, R22, 0xfe, PT ;  /* 0x000000fe1600780c */ /* 0x000fda0003f06070 */
[----:B------:R-:W-:Y:S05]  /*6bd0*/  @!P0 BRA `(.L_x_173) ;  /* 0x0000000000808947 */ /* 0x000fea0003800000 */
[----:B------:R-:W-:-:S13]  /*6be0*/  ISETP.GT.AND P0, PT, R23, 0xfe, PT ;  /* 0x000000fe1700780c */ /* 0x000fda0003f04270 */
[----:B------:R-:W-:Y:S05]  /*6bf0*/  @P0 BRA `(.L_x_174) ;  /* 0x00000000006c0947 */ /* 0x000fea0003800000 */
[----:B------:R-:W-:-:S13]  /*6c00*/  ISETP.GE.AND P0, PT, R23, 0x1, PT ;  /* 0x000000011700780c */ /* 0x000fda0003f06270 */
[----:B------:R-:W-:Y:S05]  /*6c10*/  @P0 BRA `(.L_x_175) ;  /* 0x0000000000740947 */ /* 0x000fea0003800000 */
[----:B------:R-:W-:Y:S02]  /*6c20*/  ISETP.GE.AND P0, PT, R23, -0x18, PT ;  /* 0xffffffe81700780c */ /* 0x000fe40003f06270 */
[----:B------:R-:W-:-:S11]  /*6c30*/  LOP3.LUT R20, R20, 0x80000000, RZ, 0xc0, !PT ;  /* 0x8000000014147812 */ /* 0x000fd600078ec0ff */
[----:B------:R-:W-:Y:S05]  /*6c40*/  @!P0 BRA `(.L_x_175) ;  /* 0x0000000000688947 */ /* 0x000fea0003800000 */
[-CC-:B------:R-:W-:Y:S01]  /*6c50*/  FFMA.RZ R22, R21, R27.reuse, R28.reuse ;  /* 0x0000001b15167223 */ /* 0x180fe2000000c01c */
[C---:B------:R-:W-:Y:S02]  /*6c60*/  ISETP.NE.AND P3, PT, R23.reuse, RZ, PT ;  /* 0x000000ff1700720c */ /* 0x040fe40003f65270 */
[----:B------:R-:W-:Y:S02]  /*6c70*/  ISETP.NE.AND P2, PT, R23, RZ, PT ;  /* 0x000000ff1700720c */ /* 0x000fe40003f45270 */
[----:B------:R-:W-:Y:S01]  /*6c80*/  LOP3.LUT R26, R22, 0x7fffff, RZ, 0xc0, !PT ;  /* 0x007fffff161a7812 */ /* 0x000fe200078ec0ff */
[CCC-:B------:R-:W-:Y:S01]  /*6c90*/  FFMA.RP R22, R21.reuse, R27.reuse, R28.reuse ;  /* 0x0000001b15167223 */ /* 0x1c0fe2000000801c */
[----:B------:R-:W-:Y:S01]  /*6ca0*/  FFMA.RM R21, R21, R27, R28 ;  /* 0x0000001b15157223 */ /* 0x000fe2000000401c */
[----:B------:R-:W-:Y:S01]  /*6cb0*/  VIADD R27, R23, 0x20 ;  /* 0x00000020171b7836 */ /* 0x000fe20000000000 */
[----:B------:R-:W-:Y:S01]  /*6cc0*/  LOP3.LUT R26, R26, 0x800000, RZ, 0xfc, !PT ;  /* 0x008000001a1a7812 */ /* 0x000fe200078efcff */
[----:B------:R-:W-:-:S02]  /*6cd0*/  IMAD.MOV R23, RZ, RZ, -R23 ;  /* 0x000000ffff177224 */ /* 0x000fc400078e0a17 */
[----:B------:R-:W-:Y:S02]  /*6ce0*/  FSETP.NEU.FTZ.AND P0, PT, R22, R21, PT ;  /* 0x000000151600720b */ /* 0x000fe40003f1d000 */
[----:B------:R-:W-:Y:S02]  /*6cf0*/  SHF.L.U32 R27, R26, R27, RZ ;  /* 0x0000001b1a1b7219 */ /* 0x000fe400000006ff */
[----:B------:R-:W-:Y:S02]  /*6d00*/  SEL R21, R23, RZ, P3 ;  /* 0x000000ff17157207 */ /* 0x000fe40001800000 */
[----:B------:R-:W-:Y:S02]  /*6d10*/  ISETP.NE.AND P2, PT, R27, RZ, P2 ;  /* 0x000000ff1b00720c */ /* 0x000fe40001745270 */
[----:B------:R-:W-:Y:S02]  /*6d20*/  SHF.R.U32.HI R21, RZ, R21, R26 ;  /* 0x00000015ff157219 */ /* 0x000fe4000001161a */
[----:B------:R-:W-:-:S02]  /*6d30*/  PLOP3.LUT P0, PT, P0, P2, PT, 0xf8, 0x8f ;  /* 0x00000000008f781c */ /* 0x000fc40000705f70 */
[----:B------:R-:W-:Y:S02]  /*6d40*/  SHF.R.U32.HI R23, RZ, 0x1, R21 ;  /* 0x00000001ff177819 */ /* 0x000fe40000011615 */
[----:B------:R-:W-:-:S04]  /*6d50*/  SEL R22, RZ, 0x1, !P0 ;  /* 0x00000001ff167807 */ /* 0x000fc80004000000 */
[----:B------:R-:W-:-:S04]  /*6d60*/  LOP3.LUT R22, R22, 0x1, R23, 0xf8, !PT ;  /* 0x0000000116167812 */ /* 0x000fc800078ef817 */
[----:B------:R-:W-:-:S04]  /*6d70*/  LOP3.LUT R22, R22, R21, RZ, 0xc0, !PT ;  /* 0x0000001516167212 */ /* 0x000fc800078ec0ff */
[----:B------:R-:W-:-:S04]  /*6d80*/  IADD3 R23, PT, PT, R23, R22, RZ ;  /* 0x0000001617177210 */ /* 0x000fc80007ffe0ff */
[----:B------:R-:W-:Y:S01]  /*6d90*/  LOP3.LUT R20, R23, R20, RZ, 0xfc, !PT ;  /* 0x0000001417147212 */ /* 0x000fe200078efcff */
[----:B------:R-:W-:Y:S06]  /*6da0*/  BRA `(.L_x_175) ;  /* 0x0000000000107947 */ /* 0x000fec0003800000 */
.L_x_174:
[----:B------:R-:W-:-:S04]  /*6db0*/  LOP3.LUT R20, R20, 0x80000000, RZ, 0xc0, !PT ;  /* 0x8000000014147812 */ /* 0x000fc800078ec0ff */
[----:B------:R-:W-:Y:S01]  /*6dc0*/  LOP3.LUT R20, R20, 0x7f800000, RZ, 0xfc, !PT ;  /* 0x7f80000014147812 */ /* 0x000fe200078efcff */
[----:B------:R-:W-:Y:S06]  /*6dd0*/  BRA `(.L_x_175) ;  /* 0x0000000000047947 */ /* 0x000fec0003800000 */
.L_x_173:
[----:B------:R-:W-:-:S07]  /*6de0*/  IMAD R20, R29, 0x800000, R20 ;  /* 0x008000001d147824 */ /* 0x000fce00078e0214 */
.L_x_175:
[----:B------:R-:W-:Y:S05]  /*6df0*/  BSYNC.RECONVERGENT B1 ;  /* 0x0000000000017941 */ /* 0x000fea0003800200 */
.L_x_172:
[----:B------:R-:W-:Y:S05]  /*6e00*/  BRA `(.L_x_176) ;  /* 0x0000000000207947 */ /* 0x000fea0003800000 */
.L_x_171:
[----:B------:R-:W-:-:S04]  /*6e10*/  LOP3.LUT R20, R21, 0x80000000, R20, 0x48, !PT ;  /* 0x8000000015147812 */ /* 0x000fc800078e4814 */
[----:B------:R-:W-:Y:S01]  /*6e20*/  LOP3.LUT R20, R20, 0x7f800000, RZ, 0xfc, !PT ;  /* 0x7f80000014147812 */ /* 0x000fe200078efcff */
[----:B------:R-:W-:Y:S06]  /*6e30*/  BRA `(.L_x_176) ;  /* 0x0000000000147947 */ /* 0x000fec0003800000 */
.L_x_170:
[----:B------:R-:W-:Y:S01]  /*6e40*/  LOP3.LUT R20, R21, 0x80000000, R20, 0x48, !PT ;  /* 0x8000000015147812 */ /* 0x000fe200078e4814 */
[----:B------:R-:W-:Y:S06]  /*6e50*/  BRA `(.L_x_176) ;  /* 0x00000000000c7947 */ /* 0x000fec0003800000 */
.L_x_169:
[----:B------:R-:W0:Y:S01]  /*6e60*/  MUFU.RSQ R20, -QNAN ;  /* 0xffc0000000147908 */ /* 0x000e220000001400 */
[----:B------:R-:W-:Y:S05]  /*6e70*/  BRA `(.L_x_176) ;  /* 0x0000000000047947 */ /* 0x000fea0003800000 */
.L_x_168:
[----:B------:R-:W-:-:S07]  /*6e80*/  FADD.FTZ R20, R20, R21 ;  /* 0x0000001514147221 */ /* 0x000fce0000010000 */
.L_x_176:
[----:B------:R-:W-:Y:S05]  /*6e90*/  BSYNC.RECONVERGENT B0 ;  /* 0x0000000000007941 */ /* 0x000fea0003800200 */
.L_x_166:
[----:B0-----:R-:W-:Y:S02]  /*6ea0*/  IMAD.MOV.U32 R23, RZ, RZ, R20 ;  /* 0x000000ffff177224 */ /* 0x001fe400078e0014 */
[----:B------:R-:W-:Y:S02]  /*6eb0*/  IMAD.MOV.U32 R20, RZ, RZ, R24 ;  /* 0x000000ffff147224 */ /* 0x000fe400078e0018 */
[----:B------:R-:W-:-:S04]  /*6ec0*/  IMAD.MOV.U32 R21, RZ, RZ, 0x0 ;  /* 0x00000000ff157424 */ /* 0x000fc800078e00ff */
[----:B------:R-:W-:Y:S05]  /*6ed0*/  RET.REL.NODEC R20 `(_Z11UpdateBoidsPfS_) ;  /* 0xffffff9014487950 */ /* 0x000fea0003c3ffff */
        .type           $_Z11UpdateBoidsPfS_$__internal_accurate_pow,@function
        .size           $_Z11UpdateBoidsPfS_$__internal_accurate_pow,(.L_x_183 - $_Z11UpdateBoidsPfS_$__internal_accurate_pow)
$_Z11UpdateBoidsPfS_$__internal_accurate_pow:
[----:B------:R-:W-:Y:S01]  /*6ee0*/  ISETP.GT.U32.AND P0, PT, R40, 0xfffff, PT ;  /* 0x000fffff2800780c */ /* 0x000fe20003f04070 */
[--C-:B------:R-:W-:Y:S01]  /*6ef0*/  IMAD.MOV.U32 R21, RZ, RZ, R40.reuse ;  /* 0x000000ffff157224 */ /* 0x100fe200078e0028 */
[----:B------:R-:W-:Y:S01]  /*6f00*/  UMOV UR4, 0x7d2cafe2 ;  /* 0x7d2cafe200047882 */ /* 0x000fe20000000000 */
[----:B------:R-:W-:Y:S01]  /*6f10*/  UMOV UR5, 0x3eb0f5ff ;  /* 0x3eb0f5ff00057882 */ /* 0x000fe20000000000 */
[----:B------:R-:W-:Y:S01]  /*6f20*/  SHF.R.U32.HI R40, RZ, 0x14, R40 ;  /* 0x00000014ff287819 */ /* 0x000fe20000011628 */
[----:B------:R-:W-:Y:S01]  /*6f30*/  UMOV UR6, 0x3b39803f ;  /* 0x3b39803f00067882 */ /* 0x000fe20000000000 */
[----:B------:R-:W-:-:S07]  /*6f40*/  UMOV UR7, 0x3c7abc9e ;  /* 0x3c7abc9e00077882 */ /* 0x000fce0000000000 */
[----:B------:R-:W-:-:S10]  /*6f50*/  @!P0 DMUL R26, R20, 1.80143985094819840000e+16 ;  /* 0x43500000141a8828 */ /* 0x000fd40000000000 */
[----:B------:R-:W-:Y:S01]  /*6f60*/  @!P0 IMAD.MOV.U32 R21, RZ, RZ, R27 ;  /* 0x000000ffff158224 */ /* 0x000fe200078e001b */
[----:B------:R-:W-:Y:S01]  /*6f70*/  @!P0 LEA.HI R40, R27, 0xffffffca, RZ, 0xc ;  /* 0xffffffca1b288811 */ /* 0x000fe200078f60ff */
[----:B------:R-:W-:-:S03]  /*6f80*/  @!P0 IMAD.MOV.U32 R20, RZ, RZ, R26 ;  /* 0x000000ffff148224 */ /* 0x000fc600078e001a */
[----:B------:R-:W-:Y:S02]  /*6f90*/  LOP3.LUT R21, R21, 0x800fffff, RZ, 0xc0, !PT ;  /* 0x800fffff15157812 */ /* 0x000fe400078ec0ff */
[----:B------:R-:W-:Y:S02]  /*6fa0*/  MOV R24, R20 ;  /* 0x0000001400187202 */ /* 0x000fe40000000f00 */
[----:B------:R-:W-:-:S04]  /*6fb0*/  LOP3.LUT R21, R21, 0x3ff00000, RZ, 0xfc, !PT ;  /* 0x3ff0000015157812 */ /* 0x000fc800078efcff */
[----:B------:R-:W-:Y:S01]  /*6fc0*/  ISETP.GE.U32.AND P2, PT, R21, 0x3ff6a09f, PT ;  /* 0x3ff6a09f1500780c */ /* 0x000fe20003f46070 */
[----:B------:R-:W-:-:S12]  /*6fd0*/  IMAD.MOV.U32 R25, RZ, RZ, R21 ;  /* 0x000000ffff197224 */ /* 0x000fd800078e0015 */
[----:B------:R-:W-:-:S04]  /*6fe0*/  @P2 VIADD R20, R25, 0xfff00000 ;  /* 0xfff0000019142836 */ /* 0x000fc80000000000 */
[----:B------:R-:W-:Y:S02]  /*6ff0*/  @P2 IMAD.MOV.U32 R25, RZ, RZ, R20 ;  /* 0x000000ffff192224 */ /* 0x000fe400078e0014 */
[----:B------:R-:W-:-:S04]  /*7000*/  IMAD.MOV.U32 R20, RZ, RZ, RZ ;  /* 0x000000ffff147224 */ /* 0x000fc800078e00ff */
[C---:B------:R-:W-:Y:S02]  /*7010*/  DADD R30, R24.reuse, 1 ;  /* 0x3ff00000181e7429 */ /* 0x040fe40000000000 */
[----:B------:R-:W-:-:S04]  /*7020*/  DADD R24, R24, -1 ;  /* 0xbff0000018187429 */ /* 0x000fc80000000000 */
[----:B------:R-:W0:Y:S02]  /*7030*/  MUFU.RCP64H R21, R31 ;  /* 0x0000001f00157308 */ /* 0x000e240000001800 */
[----:B0-----:R-:W-:-:S08]  /*7040*/  DFMA R30, -R30, R20, 1 ;  /* 0x3ff000001e1e742b */ /* 0x001fd00000000114 */
[----:B------:R-:W-:-:S08]  /*7050*/  DFMA R30, R30, R30, R30 ;  /* 0x0000001e1e1e722b */ /* 0x000fd0000000001e */
[----:B------:R-:W-:Y:S01]  /*7060*/  DFMA R30, R20, R30, R20 ;  /* 0x0000001e141e722b */ /* 0x000fe20000000014 */
[----:B------:R-:W-:Y:S02]  /*7070*/  IMAD.MOV.U32 R20, RZ, RZ, 0x41ad3b5a ;  /* 0x41ad3b5aff147424 */ /* 0x000fe400078e00ff */
[----:B------:R-:W-:-:S05]  /*7080*/  IMAD.MOV.U32 R21, RZ, RZ, 0x3ed0f5d2 ;  /* 0x3ed0f5d2ff157424 */ /* 0x000fca00078e00ff */
[----:B------:R-:W-:-:S08]  /*7090*/  DMUL R22, R24, R30 ;  /* 0x0000001e18167228 */ /* 0x000fd00000000000 */
[----:B------:R-:W-:-:S08]  /*70a0*/  DFMA R22, R24, R30, R22 ;  /* 0x0000001e1816722b */ /* 0x000fd00000000016 */
[----:B------:R-:W-:-:S08]  /*70b0*/  DMUL R32, R22, R22 ;  /* 0x0000001616207228 */ /* 0x000fd00000000000 */
[----:B------:R-:W-:Y:S01]  /*70c0*/  DFMA R20, R32, UR4, R20 ;  /* 0x0000000420147c2b */ /* 0x000fe20008000014 */
[----:B------:R-:W-:Y:S01]  /*70d0*/  UMOV UR4, 0x75488a3f ;  /* 0x75488a3f00047882 */ /* 0x000fe20000000000 */
[----:B------:R-:W-:-:S06]  /*70e0*/  UMOV UR5, 0x3ef3b20a ;  /* 0x3ef3b20a00057882 */ /* 0x000fcc0000000000 */
[----:B------:R-:W-:Y:S01]  /*70f0*/  DFMA R28, R32, R20, UR4 ;  /* 0x00000004201c7e2b */ /* 0x000fe20008000014 */
[----:B------:R-:W-:Y:S01]  /*7100*/  UMOV UR4, 0xe4faecd5 ;  /* 0xe4faecd500047882 */ /* 0x000fe20000000000 */
[----:B------:R-:W-:Y:S01]  /*7110*/  UMOV UR5, 0x3f1745cd ;  /* 0x3f1745cd00057882 */ /* 0x000fe20000000000 */
[----:B------:R-:W-:-:S05]  /*7120*/  DADD R20, R24, -R22 ;  /* 0x0000000018147229 */ /* 0x000fca0000000816 */
[----:B------:R-:W-:Y:S01]  /*7130*/  DFMA R28, R32, R28, UR4 ;  /* 0x00000004201c7e2b */ /* 0x000fe2000800001c */
[----:B------:R-:W-:Y:S01]  /*7140*/  UMOV UR4, 0x258a578b ;  /* 0x258a578b00047882 */ /* 0x000fe20000000000 */
[----:B------:R-:W-:Y:S01]  /*7150*/  UMOV UR5, 0x3f3c71c7 ;  /* 0x3f3c71c700057882 */ /* 0x000fe20000000000 */
[----:B------:R-:W-:-:S05]  /*7160*/  DADD R20, R20, R20 ;  /* 0x0000000014147229 */ /* 0x000fca0000000014 */
[----:B------:R-:W-:Y:S01]  /*7170*/  DFMA R28, R32, R28, UR4 ;  /* 0x00000004201c7e2b */ /* 0x000fe2000800001c */
[----:B------:R-:W-:Y:S01]  /*7180*/  UMOV UR4, 0x9242b910 ;  /* 0x9242b91000047882 */ /* 0x000fe20000000000 */
[----:B------:R-:W-:Y:S01]  /*7190*/  UMOV UR5, 0x3f624924 ;  /* 0x3f62492400057882 */ /* 0x000fe20000000000 */
[----:B------:R-:W-:-:S05]  /*71a0*/  DFMA R20, R24, -R22, R20 ;  /* 0x800000161814722b */ /* 0x000fca0000000014 */
[----:B------:R-:W-:Y:S01]  /*71b0*/  DFMA R28, R32, R28, UR4 ;  /* 0x00000004201c7e2b */ /* 0x000fe2000800001c */
[----:B------:R-:W-:Y:S01]  /*71c0*/  UMOV UR4, 0x99999dfb ;  /* 0x99999dfb00047882 */ /* 0x000fe20000000000 */
[----:B------:R-:W-:Y:S01]  /*71d0*/  UMOV UR5, 0x3f899999 ;  /* 0x3f89999900057882 */ /* 0x000fe20000000000 */
[----:B------:R-:W-:-:S05]  /*71e0*/  DMUL R20, R30, R20 ;  /* 0x000000141e147228 */ /* 0x000fca0000000000 */
[----:B------:R-:W-:Y:S01]  /*71f0*/  DFMA R28, R32, R28, UR4 ;  /* 0x00000004201c7e2b */ /* 0x000fe2000800001c */
[----:B------:R-:W-:Y:S01]  /*7200*/  UMOV UR4, 0x55555555 ;  /* 0x5555555500047882 */ /* 0x000fe20000000000 */
[----:B------:R-:W-:-:S06]  /*7210*/  UMOV UR5, 0x3fb55555 ;  /* 0x3fb5555500057882 */ /* 0x000fcc0000000000 */
[----:B------:R-:W-:-:S08]  /*7220*/  DFMA R24, R32, R28, UR4 ;  /* 0x0000000420187e2b */ /* 0x000fd0000800001c */
[----:B------:R-:W-:Y:S01]  /*7230*/  DADD R30, -R24, UR4 ;  /* 0x00000004181e7e29 */ /* 0x000fe20008000100 */
[----:B------:R-:W-:Y:S01]  /*7240*/  UMOV UR4, 0xb9e7b0 ;  /* 0x00b9e7b000047882 */ /* 0x000fe20000000000 */
[----:B------:R-:W-:-:S06]  /*7250*/  UMOV UR5, 0x3c46a4cb ;  /* 0x3c46a4cb00057882 */ /* 0x000fcc0000000000 */
[----:B------:R-:W-:Y:S02]  /*7260*/  DFMA R30, R32, R28, R30 ;  /* 0x0000001c201e722b */ /* 0x000fe4000000001e */
[----:B------:R-:W-:Y:S01]  /*7270*/  DMUL R32, R22, R22 ;  /* 0x0000001616207228 */ /* 0x000fe20000000000 */
[----:B------:R-:W-:Y:S01]  /*7280*/  VIADD R29, R21, 0x100000 ;  /* 0x00100000151d7836 */ /* 0x000fe20000000000 */
[----:B------:R-:W-:-:S04]  /*7290*/  MOV R28, R20 ;  /* 0x00000014001c7202 */ /* 0x000fc80000000f00 */
[----:B------:R-:W-:Y:S01]  /*72a0*/  DADD R30, R30, -UR4 ;  /* 0x800000041e1e7e29 */ /* 0x000fe20008000000 */
[----:B------:R-:W-:Y:S01]  /*72b0*/  UMOV UR4, 0x80000000 ;  /* 0x8000000000047882 */ /* 0x000fe20000000000 */
[----:B------:R-:W-:Y:S01]  /*72c0*/  DFMA R26, R22, R22, -R32 ;  /* 0x00000016161a722b */ /* 0x000fe20000000820 */
[----:B------:R-:W-:-:S07]  /*72d0*/  UMOV UR5, 0x43300000 ;  /* 0x4330000000057882 */ /* 0x000fce0000000000 */
[C---:B------:R-:W-:Y:S02]  /*72e0*/  DFMA R28, R22.reuse, R28, R26 ;  /* 0x0000001c161c722b */ /* 0x040fe4000000001a */
[----:B------:R-:W-:-:S08]  /*72f0*/  DMUL R26, R22, R32 ;  /* 0x00000020161a7228 */ /* 0x000fd00000000000 */
[----:B------:R-:W-:-:S08]  /*7300*/  DFMA R34, R22, R32, -R26 ;  /* 0x000000201622722b */ /* 0x000fd0000000081a */
[----:B------:R-:W-:Y:S02]  /*7310*/  DFMA R34, R20, R32, R34 ;  /* 0x000000201422722b */ /* 0x000fe40000000022 */
[----:B------:R-:W-:-:S06]  /*7320*/  DADD R32, R24, R30 ;  /* 0x0000000018207229 */ /* 0x000fcc000000001e */
[----:B------:R-:W-:Y:S02]  /*7330*/  DFMA R28, R22, R28, R34 ;  /* 0x0000001c161c722b */ /* 0x000fe40000000022 */
[----:B------:R-:W-:-:S08]  /*7340*/  DADD R34, R24, -R32 ;  /* 0x0000000018227229 */ /* 0x000fd00000000820 */
[----:B------:R-:W-:Y:S02]  /*7350*/  DADD R34, R30, R34 ;  /* 0x000000001e227229 */ /* 0x000fe40000000022 */
[----:B------:R-:W-:-:S08]  /*7360*/  DMUL R30, R32, R26 ;  /* 0x0000001a201e7228 */ /* 0x000fd00000000000 */
[----:B------:R-:W-:-:S08]  /*7370*/  DFMA R24, R32, R26, -R30 ;  /* 0x0000001a2018722b */ /* 0x000fd0000000081e */
[----:B------:R-:W-:-:S08]  /*7380*/  DFMA R24, R32, R28, R24 ;  /* 0x0000001c2018722b */ /* 0x000fd00000000018 */
[----:B------:R-:W-:-:S08]  /*7390*/  DFMA R34, R34, R26, R24 ;  /* 0x0000001a2222722b */ /* 0x000fd00000000018 */
[----:B------:R-:W-:-:S08]  /*73a0*/  DADD R26, R30, R34 ;  /* 0x000000001e1a7229 */ /* 0x000fd00000000022 */
[--C-:B------:R-:W-:Y:S02]  /*73b0*/  DADD R24, R22, R26.reuse ;  /* 0x0000000016187229 */ /* 0x100fe4000000001a */
[----:B------:R-:W-:-:S06]  /*73c0*/  DADD R30, R30, -R26 ;  /* 0x000000001e1e7229 */ /* 0x000fcc000000081a */
[----:B------:R-:W-:Y:S02]  /*73d0*/  DADD R22, R22, -R24 ;  /* 0x0000000016167229 */ /* 0x000fe40000000818 */
[----:B------:R-:W-:-:S06]  /*73e0*/  DADD R30, R34, R30 ;  /* 0x00000000221e7229 */ /* 0x000fcc000000001e */
[----:B------:R-:W-:-:S08]  /*73f0*/  DADD R22, R26, R22 ;  /* 0x000000001a167229 */ /* 0x000fd00000000016 */
[----:B------:R-:W-:Y:S01]  /*7400*/  DADD R30, R30, R22 ;  /* 0x000000001e1e7229 */ /* 0x000fe20000000016 */
[C---:B------:R-:W-:Y:S02]  /*7410*/  VIADD R22, R40.reuse, 0xfffffc01 ;  /* 0xfffffc0128167836 */ /* 0x040fe40000000000 */
[----:B------:R-:W-:Y:S02]  /*7420*/  @P2 VIADD R22, R40, 0xfffffc02 ;  /* 0xfffffc0228162836 */ /* 0x000fe40000000000 */
[----:B------:R-:W-:-:S03]  /*7430*/  IMAD.MOV.U32 R23, RZ, RZ, 0x43300000 ;  /* 0x43300000ff177424 */ /* 0x000fc600078e00ff */
[----:B------:R-:W-:Y:S01]  /*7440*/  DADD R20, R20, R30 ;  /* 0x0000000014147229 */ /* 0x000fe2000000001e */
[----:B------:R-:W-:-:S06]  /*7450*/  LOP3.LUT R22, R22, 0x80000000, RZ, 0x3c, !PT ;  /* 0x8000000016167812 */ /* 0x000fcc00078e3cff */
[----:B------:R-:W-:Y:S01]  /*7460*/  DADD R26, R22, -UR4 ;  /* 0x80000004161a7e29 */ /* 0x000fe20008000000 */
[----:B------:R-:W-:Y:S01]  /*7470*/  UMOV UR4, 0xfefa39ef ;  /* 0xfefa39ef00047882 */ /* 0x000fe20000000000 */
[----:B------:R-:W-:Y:S01]  /*7480*/  DADD R28, R24, R20 ;  /* 0x00000000181c7229 */ /* 0x000fe20000000014 */
[----:B------:R-:W-:-:S07]  /*7490*/  UMOV UR5, 0x3fe62e42 ;  /* 0x3fe62e4200057882 */ /* 0x000fce0000000000 */
[--C-:B------:R-:W-:Y:S02]  /*74a0*/  DFMA R22, R26, UR4, R28.reuse ;  /* 0x000000041a167c2b */ /* 0x100fe4000800001c */
[----:B------:R-:W-:-:S06]  /*74b0*/  DADD R30, R24, -R28 ;  /* 0x00000000181e7229 */ /* 0x000fcc000000081c */
[----:B------:R-:W-:Y:S02]  /*74c0*/  DFMA R24, R26, -UR4, R22 ;  /* 0x800000041a187c2b */ /* 0x000fe40008000016 */
[----:B------:R-:W-:-:S06]  /*74d0*/  DADD R30, R20, R30 ;  /* 0x00000000141e7229 */ /* 0x000fcc000000001e */
[----:B------:R-:W-:-:S08]  /*74e0*/  DADD R24, -R28, R24 ;  /* 0x000000001c187229 */ /* 0x000fd00000000118 */
[----:B------:R-:W-:-:S08]  /*74f0*/  DADD R24, R30, -R24 ;  /* 0x000000001e187229 */ /* 0x000fd00000000818 */
[----:B------:R-:W-:-:S08]  /*7500*/  DFMA R24, R26, UR6, R24 ;  /* 0x000000061a187c2b */ /* 0x000fd00008000018 */
[----:B------:R-:W-:-:S08]  /*7510*/  DADD R20, R22, R24 ;  /* 0x0000000016147229 */ /* 0x000fd00000000018 */
[----:B------:R-:W-:Y:S02]  /*7520*/  DADD R22, R22, -R20 ;  /* 0x0000000016167229 */ /* 0x000fe40000000814 */
[----:B------:R-:W-:-:S06]  /*7530*/  DMUL R26, R20, 2 ;  /* 0x40000000141a7828 */ /* 0x000fcc0000000000 */
[----:B------:R-:W-:Y:S02]  /*7540*/  DADD R24, R24, R22 ;  /* 0x0000000018187229 */ /* 0x000fe40000000016 */
[----:B------:R-:W-:-:S08]  /*7550*/  DFMA R20, R20, 2, -R26 ;  /* 0x400000001414782b */ /* 0x000fd0000000081a */
[----:B------:R-:W-:Y:S01]  /*7560*/  DFMA R24, R24, 2, R20 ;  /* 0x400000001818782b */ /* 0x000fe20000000014 */
[----:B------:R-:W-:Y:S02]  /*7570*/  IMAD.MOV.U32 R20, RZ, RZ, 0x652b82fe ;  /* 0x652b82feff147424 */ /* 0x000fe400078e00ff */
[----:B------:R-:W-:-:S05]  /*7580*/  IMAD.MOV.U32 R21, RZ, RZ, 0x3ff71547 ;  /* 0x3ff71547ff157424 */ /* 0x000fca00078e00ff */
[----:B------:R-:W-:-:S08]  /*7590*/  DADD R28, R26, R24 ;  /* 0x000000001a1c7229 */ /* 0x000fd00000000018 */
[----:B------:R-:W-:Y:S02]  /*75a0*/  DFMA R20, R28, R20, 6.75539944105574400000e+15 ;  /* 0x433800001c14742b */ /* 0x000fe40000000014 */
[----:B------:R-:W-:Y:S01]  /*75b0*/  FSETP.GEU.AND P0, PT, |R29|, 4.1917929649353027344, PT ;  /* 0x4086232b1d00780b */ /* 0x000fe20003f0e200 */
[----:B------:R-:W-:-:S05]  /*75c0*/  DADD R26, R26, -R28 ;  /* 0x000000001a1a7229 */ /* 0x000fca000000081c */
[----:B------:R-:W-:-:S03]  /*75d0*/  DADD R22, R20, -6.75539944105574400000e+15 ;  /* 0xc338000014167429 */ /* 0x000fc60000000000 */
[----:B------:R-:W-:-:S05]  /*75e0*/  DADD R24, R24, R26 ;  /* 0x0000000018187229 */ /* 0x000fca000000001a */
[----:B------:R-:W-:Y:S01]  /*75f0*/  DFMA R30, R22, -UR4, R28 ;  /* 0x80000004161e7c2b */ /* 0x000fe2000800001c */
[----:B------:R-:W-:Y:S01]  /*7600*/  UMOV UR4, 0x3b39803f ;  /* 0x3b39803f00047882 */ /* 0x000fe20000000000 */
[----:B------:R-:W-:-:S06]  /*7610*/  UMOV UR5, 0x3c7abc9e ;  /* 0x3c7abc9e00057882 */ /* 0x000fcc0000000000 */
[----:B------:R-:W-:Y:S01]  /*7620*/  DFMA R30, R22, -UR4, R30 ;  /* 0x80000004161e7c2b */ /* 0x000fe2000800001e */
[----:B------:R-:W-:Y:S01]  /*7630*/  UMOV UR4, 0x69ce2bdf ;  /* 0x69ce2bdf00047882 */ /* 0x000fe20000000000 */
[----:B------:R-:W-:Y:S01]  /*7640*/  IMAD.MOV.U32 R22, RZ, RZ, -0x35dec16 ;  /* 0xfca213eaff167424 */ /* 0x000fe200078e00ff */
[----:B------:R-:W-:Y:S01]  /*7650*/  UMOV UR5, 0x3e5ade15 ;  /* 0x3e5ade1500057882 */ /* 0x000fe20000000000 */
[----:B------:R-:W-:-:S06]  /*7660*/  IMAD.MOV.U32 R23, RZ, RZ, 0x3e928af3 ;  /* 0x3e928af3ff177424 */ /* 0x000fcc00078e00ff */
[----:B------:R-:W-:Y:S01]  /*7670*/  DFMA R22, R30, UR4, R22 ;  /* 0x000000041e167c2b */ /* 0x000fe20008000016 */
[----:B------:R-:W-:Y:S01]  /*7680*/  UMOV UR4, 0x62401315 ;  /* 0x6240131500047882 */ /* 0x000fe20000000000 */
[----:B------:R-:W-:-:S06]  /*7690*/  UMOV UR5, 0x3ec71dee ;  /* 0x3ec71dee00057882 */ /* 0x000fcc0000000000 */
[----:B------:R-:W-:Y:S01]  /*76a0*/  DFMA R22, R30, R22, UR4 ;  /* 0x000000041e167e2b */ /* 0x000fe20008000016 */
        /* <DEDUP_REMOVED lines=20> */
[----:B------:R-:W-:-:S08]  /*77f0*/  DFMA R22, R30, R22, UR4 ;  /* 0x000000041e167e2b */ /* 0x000fd00008000016 */
[----:B------:R-:W-:-:S08]  /*7800*/  DFMA R22, R30, R22, 1 ;  /* 0x3ff000001e16742b */ /* 0x000fd00000000016 */
[----:B------:R-:W-:-:S10]  /*7810*/  DFMA R22, R30, R22, 1 ;  /* 0x3ff000001e16742b */ /* 0x000fd40000000016 */
[----:B------:R-:W-:Y:S01]  /*7820*/  LEA R27, R20, R23, 0x14 ;  /* 0x00000017141b7211 */ /* 0x000fe200078ea0ff */
[----:B------:R-:W-:Y:S01]  /*7830*/  IMAD.MOV.U32 R26, RZ, RZ, R22 ;  /* 0x000000ffff1a7224 */ /* 0x000fe200078e0016 */
[----:B------:R-:W-:Y:S06]  /*7840*/  @!P0 BRA `(.L_x_177) ;  /* 0x0000000000308947 */ /* 0x000fec0003800000 */
[----:B------:R-:W-:Y:S01]  /*7850*/  FSETP.GEU.AND P2, PT, |R29|, 4.2275390625, PT ;  /* 0x408748001d00780b */ /* 0x000fe20003f4e200 */
[C---:B------:R-:W-:Y:S02]  /*7860*/  DADD R26, R28.reuse, +INF ;  /* 0x7ff000001c1a7429 */ /* 0x040fe40000000000 */
[----:B------:R-:W-:-:S08]  /*7870*/  DSETP.GEU.AND P0, PT, R28, RZ, PT ;  /* 0x000000ff1c00722a */ /* 0x000fd00003f0e000 */
[----:B------:R-:W-:Y:S02]  /*7880*/  FSEL R26, R26, RZ, P0 ;  /* 0x000000ff1a1a7208 */ /* 0x000fe40000000000 */
[----:B------:R-:W-:Y:S02]  /*7890*/  @!P2 LEA.HI R21, R20, R20, RZ, 0x1 ;  /* 0x000000141415a211 */ /* 0x000fe400078f08ff */
[----:B------:R-:W-:Y:S02]  /*78a0*/  FSEL R27, R27, RZ, P0 ;  /* 0x000000ff1b1b7208 */ /* 0x000fe40000000000 */
[----:B------:R-:W-:-:S05]  /*78b0*/  @!P2 SHF.R.S32.HI R21, RZ, 0x1, R21 ;  /* 0x00000001ff15a819 */ /* 0x000fca0000011415 */
[----:B------:R-:W-:Y:S02]  /*78c0*/  @!P2 IMAD.IADD R20, R20, 0x1, -R21 ;  /* 0x000000011414a824 */ /* 0x000fe400078e0a15 */
[----:B------:R-:W-:-:S03]  /*78d0*/  @!P2 IMAD R23, R21, 0x100000, R23 ;  /* 0x001000001517a824 */ /* 0x000fc600078e0217 */
[----:B------:R-:W-:Y:S01]  /*78e0*/  @!P2 LEA R21, R20, 0x3ff00000, 0x14 ;  /* 0x3ff000001415a811 */ /* 0x000fe200078ea0ff */
[----:B------:R-:W-:-:S06]  /*78f0*/  @!P2 IMAD.MOV.U32 R20, RZ, RZ, RZ ;  /* 0x000000ffff14a224 */ /* 0x000fcc00078e00ff */
[----:B------:R-:W-:-:S11]  /*7900*/  @!P2 DMUL R26, R22, R20 ;  /* 0x00000014161aa228 */ /* 0x000fd60000000000 */
.L_x_177:
[----:B------:R-:W-:Y:S01]  /*7910*/  DFMA R24, R24, R26, R26 ;  /* 0x0000001a1818722b */ /* 0x000fe2000000001a */
[----:B------:R-:W-:Y:S01]  /*7920*/  IMAD.MOV.U32 R22, RZ, RZ, R39 ;  /* 0x000000ffff167224 */ /* 0x000fe200078e0027 */
[----:B------:R-:W-:Y:S01]  /*7930*/  DSETP.NEU.AND P0, PT, |R26|, +INF , PT ;  /* 0x7ff000001a00742a */ /* 0x000fe20003f0d200 */
[----:B------:R-:W-:-:S07]  /*7940*/  IMAD.MOV.U32 R23, RZ, RZ, 0x0 ;  /* 0x00000000ff177424 */ /* 0x000fce00078e00ff */
[----:B------:R-:W-:Y:S02]  /*7950*/  FSEL R21, R26, R24, !P0 ;  /* 0x000000181a157208 */ /* 0x000fe40004000000 */
[----:B------:R-:W-:Y:S01]  /*7960*/  FSEL R20, R27, R25, !P0 ;  /* 0x000000191b147208 */ /* 0x000fe20004000000 */
[----:B------:R-:W-:Y:S06]  /*7970*/  RET.REL.NODEC R22 `(_Z11UpdateBoidsPfS_) ;  /* 0xffffff8416a07950 */ /* 0x000fec0003c3ffff */
.L_x_178:
[----:B------:R-:W-:-:S00]  /*7980*/  BRA `(.L_x_178) ;  /* 0xfffffffc00fc7947 */ /* 0x000fc0000383ffff */
[----:B------:R-:W-:-:S00]  /*7990*/  NOP ;  /* 0x0000000000007918 */ /* 0x000fc00000000000 */
        /* <DEDUP_REMOVED lines=14> */
.L_x_183:


//--------------------- .nv.shared.reserved.0     --------------------------
	.section	.nv.shared.reserved.0,"aw",@nobits
	.weak		__nv_reservedSMEM_offset_0_alias
	.size		__nv_reservedSMEM_offset_0_alias, 0, 64
	.other		__nv_reservedSMEM_offset_0_alias,@"STO_CUDA_RESERVED_SHARED STV_DEFAULT"
__nv_reservedSMEM_offset_0_alias:
	.zero		0
	.zero		64


//--------------------- .nv.constant0._Z11UpdateBoidsPfS_ --------------------------
	.section	.nv.constant0._Z11UpdateBoidsPfS_,"a",@progbits
	.sectionflags	@""
	.align	4
.nv.constant0._Z11UpdateBoidsPfS_:
	.zero		912


//--------------------- SYMBOLS --------------------------

	.type		.nv.reservedSmem.offset0,@object
	.size		.nv.reservedSmem.offset0,0x4
